// auto-generated by cutlass_sweep.gemm — config: {"arch": "sm_90", "cluster_m": 1, "cluster_n": 1, "dtype": "e4m3", "stages": 5, "tile_k": 64, "tile_m": 128, "tile_n": 128}
#include "cutlass/cutlass.h"
#include "cutlass/gemm/collective/collective_builder.hpp"
#include "cutlass/gemm/device/gemm_universal_adapter.h"
#include "cutlass/gemm/kernel/gemm_universal.hpp"
#include "cutlass/epilogue/collective/collective_builder.hpp"

using ElemA = cutlass::float_e4m3_t;
using ElemB = cutlass::float_e4m3_t;
using ElemCD = cutlass::float_e4m3_t;
using Acc  = float;
using TileShape    = cute::Shape<cute::_128, cute::_128, cute::_64>;
using ClusterShape = cute::Shape<cute::_1, cute::_1, cute::_1>;

using CollectiveEpilogue = typename cutlass::epilogue::collective::CollectiveBuilder<
    cutlass::arch::Sm90, cutlass::arch::OpClassTensorOp,
    TileShape, ClusterShape,
    cutlass::epilogue::collective::EpilogueTileAuto,
    Acc, Acc,
    ElemCD, cutlass::layout::RowMajor, 128 / cutlass::sizeof_bits<ElemCD>::value,
    ElemCD, cutlass::layout::RowMajor, 128 / cutlass::sizeof_bits<ElemCD>::value,
    cutlass::epilogue::collective::EpilogueScheduleAuto
  >::CollectiveOp;

using CollectiveMainloop = typename cutlass::gemm::collective::CollectiveBuilder<
    cutlass::arch::Sm90, cutlass::arch::OpClassTensorOp,
    ElemA, cutlass::layout::RowMajor, 128 / cutlass::sizeof_bits<ElemA>::value,
    ElemB, cutlass::layout::ColumnMajor, 128 / cutlass::sizeof_bits<ElemB>::value,
    Acc,
    TileShape, ClusterShape,
    cutlass::gemm::collective::StageCount<5>,
    cutlass::gemm::collective::KernelScheduleAuto
  >::CollectiveOp;

using GemmKernel = cutlass::gemm::kernel::GemmUniversal<
    cute::Shape<int,int,int,int>,
    CollectiveMainloop,
    CollectiveEpilogue
>;
using Gemm = cutlass::gemm::device::GemmUniversalAdapter<GemmKernel>;

// Force the device kernel symbol into the cubin without needing a host main.
auto* _anchor = &cutlass::device_kernel<GemmKernel>;


// ===== COMPILED SASS (sm_90a) =====

	.target	sm_90a

	.elftype	@"ET_EXEC"


//--------------------- .note.nv.tkinfo           --------------------------
	.section	.note.nv.tkinfo,"",@"SHT_NOTE"
	.sectionflags	@"SHF_NOTE_NV_TKINFO"
	.tkinfo
        /*0018*/ 	.word	0x00000002
        /*0030*/ 	.string	""
        /*0030*/ 	.string	"ptxas"
        /*0030*/ 	.string	"Cuda compilation tools, release 13.0, V13.0.88"
        /*0030*/ 	.string	"Build cuda_13.0.r13.0/compiler.36424714_0"
        /*0030*/ 	.string	"-arch sm_90a -m 64 "



//--------------------- .note.nv.cuinfo           --------------------------
	.section	.note.nv.cuinfo,"",@"SHT_NOTE"
	.sectionflags	@"SHF_NOTE_NV_CUINFO"
        /*0018*/ 	.short	0x0002
        /*001a*/ 	.short	0x005a
        /*001c*/ 	.short	0x0082
	.zero		2


//--------------------- .nv.info                  --------------------------
	.section	.nv.info,"",@"SHT_CUDA_INFO"
	.align	4


	//----- nvinfo : EIATTR_REGCOUNT
	.align		4
        /*0000*/ 	.byte	0x04, 0x2f
        /*0002*/ 	.short	(.L_12 - .L_11)
	.align		4
.L_11:
        /*0004*/ 	.word	index@(_ZN7cutlass13device_kernelINS_4gemm6kernel13GemmUniversalIN4cute5tupleIJiiiiEEENS1_10collective13CollectiveMmaINS1_37MainloopSm90TmaGmmaWarpSpecializedFP8ILi5ENS5_IJNS4_1CILi1EEESB_SB_EEENS1_35KernelTmaWarpSpecializedCooperativeEEENS5_IJNSA_ILi128EEESF_NSA_ILi64EEEEEENS_12float_e4m3_tENS5_IJlSB_lEEESI_SJ_NS4_8TiledMMAINS4_8MMA_AtomIJNS4_4SM904GMMA31MMA_64x128x32_F32E4M3E4M3_SS_TNILNSN_7ScaleInE1ELSP_1EEEEEENS4_6LayoutINS5_IJNSA_ILi2EEESB_SB_EEENS5_IJSB_NSA_ILi0EEESV_EEEEENS5_IJNS4_10UnderscoreESY_SY_EEEEENS4_13SM90_TMA_LOADENS4_14ComposedLayoutINS4_7SwizzleILi2ELi4ELi3EEENS4_18smem_ptr_flag_bitsILi8EEENSS_INS5_IJNSA_ILi8EEESG_EEENS5_IJSG_SB_EEEEEEEvNS4_8identityES11_S1B_vS1C_EENS_8epilogue10collective6detail29Sm90TmaWarpSpecializedAdapterINS1F_15DefaultEpilogueISI_SJ_SJ_NS1E_6thread17LinearCombinationISI_Li1EffLNS1J_9ScaleType4KindE0ELNS_15FloatRoundStyleE2ESI_EENS1_15EpilogueDefaultEEEEEvvEEEEvNT_6ParamsE)
        /*0008*/ 	.word	0x000000a8


	//----- nvinfo : EIATTR_FRAME_SIZE
	.align		4
.L_12:
        /*000c*/ 	.byte	0x04, 0x11
        /*000e*/ 	.short	(.L_14 - .L_13)
	.align		4
.L_13:
        /*0010*/ 	.word	index@(_ZN7cutlass13device_kernelINS_4gemm6kernel13GemmUniversalIN4cute5tupleIJiiiiEEENS1_10collective13CollectiveMmaINS1_37MainloopSm90TmaGmmaWarpSpecializedFP8ILi5ENS5_IJNS4_1CILi1EEESB_SB_EEENS1_35KernelTmaWarpSpecializedCooperativeEEENS5_IJNSA_ILi128EEESF_NSA_ILi64EEEEEENS_12float_e4m3_tENS5_IJlSB_lEEESI_SJ_NS4_8TiledMMAINS4_8MMA_AtomIJNS4_4SM904GMMA31MMA_64x128x32_F32E4M3E4M3_SS_TNILNSN_7ScaleInE1ELSP_1EEEEEENS4_6LayoutINS5_IJNSA_ILi2EEESB_SB_EEENS5_IJSB_NSA_ILi0EEESV_EEEEENS5_IJNS4_10UnderscoreESY_SY_EEEEENS4_13SM90_TMA_LOADENS4_14ComposedLayoutINS4_7SwizzleILi2ELi4ELi3EEENS4_18smem_ptr_flag_bitsILi8EEENSS_INS5_IJNSA_ILi8EEESG_EEENS5_IJSG_SB_EEEEEEEvNS4_8identityES11_S1B_vS1C_EENS_8epilogue10collective6detail29Sm90TmaWarpSpecializedAdapterINS1F_15DefaultEpilogueISI_SJ_SJ_NS1E_6thread17LinearCombinationISI_Li1EffLNS1J_9ScaleType4KindE0ELNS_15FloatRoundStyleE2ESI_EENS1_15EpilogueDefaultEEEEEvvEEEEvNT_6ParamsE)
        /*0014*/ 	.word	0x00000000


	//----- nvinfo : EIATTR_MIN_STACK_SIZE
	.align		4
.L_14:
        /*0018*/ 	.byte	0x04, 0x12
        /*001a*/ 	.short	(.L_16 - .L_15)
	.align		4
.L_15:
        /*001c*/ 	.word	index@(_ZN7cutlass13device_kernelINS_4gemm6kernel13GemmUniversalIN4cute5tupleIJiiiiEEENS1_10collective13CollectiveMmaINS1_37MainloopSm90TmaGmmaWarpSpecializedFP8ILi5ENS5_IJNS4_1CILi1EEESB_SB_EEENS1_35KernelTmaWarpSpecializedCooperativeEEENS5_IJNSA_ILi128EEESF_NSA_ILi64EEEEEENS_12float_e4m3_tENS5_IJlSB_lEEESI_SJ_NS4_8TiledMMAINS4_8MMA_AtomIJNS4_4SM904GMMA31MMA_64x128x32_F32E4M3E4M3_SS_TNILNSN_7ScaleInE1ELSP_1EEEEEENS4_6LayoutINS5_IJNSA_ILi2EEESB_SB_EEENS5_IJSB_NSA_ILi0EEESV_EEEEENS5_IJNS4_10UnderscoreESY_SY_EEEEENS4_13SM90_TMA_LOADENS4_14ComposedLayoutINS4_7SwizzleILi2ELi4ELi3EEENS4_18smem_ptr_flag_bitsILi8EEENSS_INS5_IJNSA_ILi8EEESG_EEENS5_IJSG_SB_EEEEEEEvNS4_8identityES11_S1B_vS1C_EENS_8epilogue10collective6detail29Sm90TmaWarpSpecializedAdapterINS1F_15DefaultEpilogueISI_SJ_SJ_NS1E_6thread17LinearCombinationISI_Li1EffLNS1J_9ScaleType4KindE0ELNS_15FloatRoundStyleE2ESI_EENS1_15EpilogueDefaultEEEEEvvEEEEvNT_6ParamsE)
        /*0020*/ 	.word	0x00000000
.L_16:


//--------------------- .nv.compat                --------------------------
	.section	.nv.compat,"",@"SHT_CUDA_COMPAT_INFO"
	.align	4
        /*0000*/ 	.byte	0x02, 0x09, 0x01, 0x00, 0x02, 0x02, 0x04, 0x00, 0x02, 0x05, 0x05, 0x00, 0x03, 0x07, 0x01, 0x01
        /*0010*/ 	.byte	0x02, 0x03, 0x01, 0x00, 0x02, 0x06, 0x01, 0x00, 0x04, 0x0b, 0x08, 0x00, 0x00, 0x00, 0x00, 0x00
        /*0020*/ 	.byte	0x00, 0x00, 0x00, 0x00


//--------------------- .nv.info._ZN7cutlass13device_kernelINS_4gemm6kernel13GemmUniversalIN4cute5tupleIJiiiiEEENS1_10collective13CollectiveMmaINS1_37MainloopSm90TmaGmmaWarpSpecializedFP8ILi5ENS5_IJNS4_1CILi1EEESB_SB_EEENS1_35KernelTmaWarpSpecializedCooperativeEEENS5_IJNSA_ILi128EEESF_NSA_ILi64EEEEEENS_12float_e4m3_tENS5_IJlSB_lEEESI_SJ_NS4_8TiledMMAINS4_8MMA_AtomIJNS4_4SM904GMMA31MMA_64x128x32_F32E4M3E4M3_SS_TNILNSN_7ScaleInE1ELSP_1EEEEEENS4_6LayoutINS5_IJNSA_ILi2EEESB_SB_EEENS5_IJSB_NSA_ILi0EEESV_EEEEENS5_IJNS4_10UnderscoreESY_SY_EEEEENS4_13SM90_TMA_LOADENS4_14ComposedLayoutINS4_7SwizzleILi2ELi4ELi3EEENS4_18smem_ptr_flag_bitsILi8EEENSS_INS5_IJNSA_ILi8EEESG_EEENS5_IJSG_SB_EEEEEEEvNS4_8identityES11_S1B_vS1C_EENS_8epilogue10collective6detail29Sm90TmaWarpSpecializedAdapterINS1F_15DefaultEpilogueISI_SJ_SJ_NS1E_6thread17LinearCombinationISI_Li1EffLNS1J_9ScaleType4KindE0ELNS_15FloatRoundStyleE2ESI_EENS1_15EpilogueDefaultEEEEEvvEEEEvNT_6ParamsE --------------------------
	.section	.nv.info._ZN7cutlass13device_kernelINS_4gemm6kernel13GemmUniversalIN4cute5tupleIJiiiiEEENS1_10collective13CollectiveMmaINS1_37MainloopSm90TmaGmmaWarpSpecializedFP8ILi5ENS5_IJNS4_1CILi1EEESB_SB_EEENS1_35KernelTmaWarpSpecializedCooperativeEEENS5_IJNSA_ILi128EEESF_NSA_ILi64EEEEEENS_12float_e4m3_tENS5_IJlSB_lEEESI_SJ_NS4_8TiledMMAINS4_8MMA_AtomIJNS4_4SM904GMMA31MMA_64x128x32_F32E4M3E4M3_SS_TNILNSN_7ScaleInE1ELSP_1EEEEEENS4_6LayoutINS5_IJNSA_ILi2EEESB_SB_EEENS5_IJSB_NSA_ILi0EEESV_EEEEENS5_IJNS4_10UnderscoreESY_SY_EEEEENS4_13SM90_TMA_LOADENS4_14ComposedLayoutINS4_7SwizzleILi2ELi4ELi3EEENS4_18smem_ptr_flag_bitsILi8EEENSS_INS5_IJNSA_ILi8EEESG_EEENS5_IJSG_SB_EEEEEEEvNS4_8identityES11_S1B_vS1C_EENS_8epilogue10collective6detail29Sm90TmaWarpSpecializedAdapterINS1F_15DefaultEpilogueISI_SJ_SJ_NS1E_6thread17LinearCombinationISI_Li1EffLNS1J_9ScaleType4KindE0ELNS_15FloatRoundStyleE2ESI_EENS1_15EpilogueDefaultEEEEEvvEEEEvNT_6ParamsE,"",@"SHT_CUDA_INFO"
	.sectionflags	@""
	.align	4


	//----- nvinfo : EIATTR_CUDA_API_VERSION
	.align		4
        /*0000*/ 	.byte	0x04, 0x37
        /*0002*/ 	.short	(.L_18 - .L_17)
.L_17:
        /*0004*/ 	.word	0x00000082


	//----- nvinfo : EIATTR_KPARAM_INFO
	.align		4
.L_18:
        /*0008*/ 	.byte	0x04, 0x17
        /*000a*/ 	.short	(.L_20 - .L_19)
.L_19:
        /*000c*/ 	.word	0x00000000
        /*0010*/ 	.short	0x0000
        /*0012*/ 	.short	0x0070
        /*0014*/ 	.byte	0x00, 0xf0, 0x01, 0x10


	//----- nvinfo : EIATTR_SPARSE_MMA_MASK
	.align		4
.L_20:
        /*0018*/ 	.byte	0x03, 0x50
        /*001a*/ 	.short	0x0000


	//----- nvinfo : EIATTR_MAXREG_COUNT
	.align		4
        /*001c*/ 	.byte	0x03, 0x1b
        /*001e*/ 	.short	0x00a8


	//----- nvinfo : EIATTR_NUM_BARRIERS
	.align		4
        /*0020*/ 	.byte	0x02, 0x4c
        /*0022*/ 	.byte	0x01
	.zero		1


	//----- nvinfo : EIATTR_MERCURY_ISA_VERSION
	.align		4
        /*0024*/ 	.byte	0x03, 0x5f
        /*0026*/ 	.short	0x0101


	//----- nvinfo : EIATTR_INT_WARP_WIDE_INSTR_OFFSETS
	.align		4
        /*0028*/ 	.byte	0x04, 0x31
        /*002a*/ 	.short	(.L_22 - .L_21)


	//   ....[0]....
.L_21:
        /*002c*/ 	.word	0x000003f0


	//   ....[1]....
        /*0030*/ 	.word	0x00000400


	//   ....[2]....
        /*0034*/ 	.word	0x000004f0


	//----- nvinfo : EIATTR_COOP_GROUP_MASK_REGIDS
	.align		4
.L_22:
        /*0038*/ 	.byte	0x04, 0x29
        /*003a*/ 	.short	(.L_24 - .L_23)


	//   ....[0]....
.L_23:
        /*003c*/ 	.word	0xffffffff


	//   ....[1]....
        /*0040*/ 	.word	0xffffffff


	//   ....[2]....
        /*0044*/ 	.word	0xffffffff


	//   ....[3]....
        /*0048*/ 	.word	0xffffffff


	//   ....[4]....
        /*004c*/ 	.word	0xffffffff


	//----- nvinfo : EIATTR_COOP_GROUP_INSTR_OFFSETS
	.align		4
.L_24:
        /*0050*/ 	.byte	0x04, 0x28
        /*0052*/ 	.short	(.L_26 - .L_25)


	//   ....[0]....
.L_25:
        /*0054*/ 	.word	0x00000060


	//   ....[1]....
        /*0058*/ 	.word	0x00000070


	//   ....[2]....
        /*005c*/ 	.word	0x00000130


	//   ....[3]....
        /*0060*/ 	.word	0x000002e0


	//   ....[4]....
        /*0064*/ 	.word	0x00000fe0


	//----- nvinfo : EIATTR_REG_RECONFIG
	.align		4
.L_26:
        /*0068*/ 	.byte	0x01, 0x54
	.zero		2


	//----- nvinfo : EIATTR_MBARRIER_INSTR_OFFSETS
	.align		4
        /*006c*/ 	.byte	0x04, 0x39
        /*006e*/ 	.short	(.L_28 - .L_27)


	//   ....[0]....
.L_27:
        /*0070*/ 	.word	0x00000230
        /*0074*/ 	.word	0x000000ff
        /*0078*/ 	.word	0x00000000
        /*007c*/ 	.short	0x0100
        /*007e*/ 	.byte	0x08
	.zero		1


	//   ....[1]....
        /*0080*/ 	.word	0x00000240
        /*0084*/ 	.word	0x000000ff
        /*0088*/ 	.word	0x00000028
        /*008c*/ 	.short	0x0100
        /*008e*/ 	.byte	0x08
	.zero		1


	//   ....[2]....
        /*0090*/ 	.word	0x00000250
        /*0094*/ 	.word	0x000000ff
        /*0098*/ 	.word	0x00000008
        /*009c*/ 	.short	0x0100
        /*009e*/ 	.byte	0x08
	.zero		1


	//   ....[3]....
        /*00a0*/ 	.word	0x00000260
        /*00a4*/ 	.word	0x000000ff
        /*00a8*/ 	.word	0x00000030
        /*00ac*/ 	.short	0x0100
        /*00ae*/ 	.byte	0x08
	.zero		1


	//   ....[4]....
        /*00b0*/ 	.word	0x00000270
        /*00b4*/ 	.word	0x000000ff
        /*00b8*/ 	.word	0x00000010
        /*00bc*/ 	.short	0x0100
        /*00be*/ 	.byte	0x08
	.zero		1


	//   ....[5]....
        /*00c0*/ 	.word	0x00000280
        /*00c4*/ 	.word	0x000000ff
        /*00c8*/ 	.word	0x00000038
        /*00cc*/ 	.short	0x0100
        /*00ce*/ 	.byte	0x08
	.zero		1


	//   ....[6]....
        /*00d0*/ 	.word	0x00000290
        /*00d4*/ 	.word	0x000000ff
        /*00d8*/ 	.word	0x00000018
        /*00dc*/ 	.short	0x0100
        /*00de*/ 	.byte	0x08
	.zero		1


	//   ....[7]....
        /*00e0*/ 	.word	0x000002a0
        /*00e4*/ 	.word	0x000000ff
        /*00e8*/ 	.word	0x00000040
        /*00ec*/ 	.short	0x0100
        /*00ee*/ 	.byte	0x08
	.zero		1


	//   ....[8]....
        /*00f0*/ 	.word	0x000002b0
        /*00f4*/ 	.word	0x000000ff
        /*00f8*/ 	.word	0x00000020
        /*00fc*/ 	.short	0x0100
        /*00fe*/ 	.byte	0x08
	.zero		1


	//   ....[9]....
        /*0100*/ 	.word	0x000002c0
        /*0104*/ 	.word	0x000000ff
        /*0108*/ 	.word	0x00000048
        /*010c*/ 	.short	0x0100
        /*010e*/ 	.byte	0x08
	.zero		1


	//   ....[10]....
        /*0110*/ 	.word	0x00000540
        /*0114*/ 	.word	0x000000ff
        /*0118*/ 	.word	0x00000060
        /*011c*/ 	.short	0x0100
        /*011e*/ 	.byte	0x06
	.zero		1


	//   ....[11]....
        /*0120*/ 	.word	0x000005a0
        /*0124*/ 	.word	0x000000ff
        /*0128*/ 	.word	0x00000068
        /*012c*/ 	.short	0x0100
        /*012e*/ 	.byte	0x06
	.zero		1


	//   ....[12]....
        /*0130*/ 	.word	0x00001510
        /*0134*/ 	.word	0x000000ff
        /*0138*/ 	.word	0x00000000
        /*013c*/ 	.short	0x010a
        /*013e*/ 	.byte	0x06
	.zero		1


	//   ....[13]....
        /*0140*/ 	.word	0x00001550
        /*0144*/ 	.word	0x000000ff
        /*0148*/ 	.word	0x00000000
        /*014c*/ 	.short	0x010a
        /*014e*/ 	.byte	0x06
	.zero		1


	//   ....[14]....
        /*0150*/ 	.word	0x00001e80
        /*0154*/ 	.word	0x000000ff
        /*0158*/ 	.word	0x00000000
        /*015c*/ 	.short	0x010a
        /*015e*/ 	.byte	0x0c
	.zero		1


	//   ....[15]....
        /*0160*/ 	.word	0x00001ec0
        /*0164*/ 	.word	0x000000ff
        /*0168*/ 	.word	0x00000000
        /*016c*/ 	.short	0x010a
        /*016e*/ 	.byte	0x0c
	.zero		1


	//   ....[16]....
        /*0170*/ 	.word	0x000024f0
        /*0174*/ 	.word	0x000000ff
        /*0178*/ 	.word	0x00000000
        /*017c*/ 	.short	0x0101
        /*017e*/ 	.byte	0x08
	.zero		1


	//   ....[17]....
        /*0180*/ 	.word	0x00002b40
        /*0184*/ 	.word	0x000000ff
        /*0188*/ 	.word	0x00000000
        /*018c*/ 	.short	0x0101
        /*018e*/ 	.byte	0x08
	.zero		1


	//   ....[18]....
        /*0190*/ 	.word	0x000084d0
        /*0194*/ 	.word	0x00000013
        /*0198*/ 	.word	0x00000028
        /*019c*/ 	.short	0x010a
        /*019e*/ 	.byte	0x3f
	.zero		1


	//   ....[19]....
        /*01a0*/ 	.word	0x00008850
        /*01a4*/ 	.word	0x00000008
        /*01a8*/ 	.word	0x00000068
        /*01ac*/ 	.short	0x0101
        /*01ae*/ 	.byte	0x3f
	.zero		1


	//   ....[20]....
        /*01b0*/ 	.word	0x00008f60
        /*01b4*/ 	.word	0x00000006
        /*01b8*/ 	.word	0x00000000
        /*01bc*/ 	.short	0x010a
        /*01be*/ 	.byte	0x3f
	.zero		1


	//   ....[21]....
        /*01c0*/ 	.word	0x00008fe0
        /*01c4*/ 	.word	0x00000007
        /*01c8*/ 	.word	0x00000000
        /*01cc*/ 	.short	0x010a
        /*01ce*/ 	.byte	0x3f
	.zero		1


	//   ....[22]....
        /*01d0*/ 	.word	0x00009070
        /*01d4*/ 	.word	0x0000000a
        /*01d8*/ 	.word	0x00000000
        /*01dc*/ 	.short	0x010a
        /*01de*/ 	.byte	0x3f
	.zero		1


	//   ....[23]....
        /*01e0*/ 	.word	0x00009100
        /*01e4*/ 	.word	0x0000000b
        /*01e8*/ 	.word	0x00000000
        /*01ec*/ 	.short	0x010a
        /*01ee*/ 	.byte	0x3f
	.zero		1


	//   ....[24]....
        /*01f0*/ 	.word	0x00009190
        /*01f4*/ 	.word	0x00000003
        /*01f8*/ 	.word	0x00000000
        /*01fc*/ 	.short	0x010a
        /*01fe*/ 	.byte	0x3f
	.zero		1


	//   ....[25]....
        /*0200*/ 	.word	0x00009200
        /*0204*/ 	.word	0x0000000b
        /*0208*/ 	.word	0x00000000
        /*020c*/ 	.short	0x010a
        /*020e*/ 	.byte	0x3f
	.zero		1


	//   ....[26]....
        /*0210*/ 	.word	0x00009260
        /*0214*/ 	.word	0x0000008c
        /*0218*/ 	.word	0x00000000
        /*021c*/ 	.short	0x010a
        /*021e*/ 	.byte	0x3f
	.zero		1


	//   ....[27]....
        /*0220*/ 	.word	0x00009330
        /*0224*/ 	.word	0x00000013
        /*0228*/ 	.word	0x00000028
        /*022c*/ 	.short	0x010a
        /*022e*/ 	.byte	0x3f
	.zero		1


	//   ....[28]....
        /*0230*/ 	.word	0x00009410
        /*0234*/ 	.word	0x00000006
        /*0238*/ 	.word	0x00000000
        /*023c*/ 	.short	0x010a
        /*023e*/ 	.byte	0x3f
	.zero		1


	//   ....[29]....
        /*0240*/ 	.word	0x00009460
        /*0244*/ 	.word	0x00000007
        /*0248*/ 	.word	0x00000000
        /*024c*/ 	.short	0x010a
        /*024e*/ 	.byte	0x3f
	.zero		1


	//   ....[30]....
        /*0250*/ 	.word	0x000094b0
        /*0254*/ 	.word	0x0000000a
        /*0258*/ 	.word	0x00000000
        /*025c*/ 	.short	0x010a
        /*025e*/ 	.byte	0x3f
	.zero		1


	//   ....[31]....
        /*0260*/ 	.word	0x00009500
        /*0264*/ 	.word	0x0000000b
        /*0268*/ 	.word	0x00000000
        /*026c*/ 	.short	0x010a
        /*026e*/ 	.byte	0x3f
	.zero		1


	//----- nvinfo : EIATTR_NUM_MBARRIERS
	.align		4
.L_28:
        /*0270*/ 	.byte	0x03, 0x38
        /*0272*/ 	.short	0x000c


	//----- nvinfo : EIATTR_EXIT_INSTR_OFFSETS
	.align		4
        /*0274*/ 	.byte	0x04, 0x1c
        /*0276*/ 	.short	(.L_30 - .L_29)


	//   ....[0]....
.L_29:
        /*0278*/ 	.word	0x000005f0


	//   ....[1]....
        /*027c*/ 	.word	0x00000eb0


	//   ....[2]....
        /*0280*/ 	.word	0x00007b40


	//   ....[3]....
        /*0284*/ 	.word	0x00008170


	//   ....[4]....
        /*0288*/ 	.word	0x000091e0


	//----- nvinfo : EIATTR_MAX_THREADS
	.align		4
.L_30:
        /*028c*/ 	.byte	0x04, 0x05
        /*028e*/ 	.short	(.L_32 - .L_31)
.L_31:
        /*0290*/ 	.word	0x00000180
        /*0294*/ 	.word	0x00000001
        /*0298*/ 	.word	0x00000001


	//----- nvinfo : EIATTR_CRS_STACK_SIZE
	.align		4
.L_32:
        /*029c*/ 	.byte	0x04, 0x1e
        /*029e*/ 	.short	(.L_34 - .L_33)
.L_33:
        /*02a0*/ 	.word	0x00000000


	//----- nvinfo : EIATTR_CBANK_PARAM_SIZE
	.align		4
.L_34:
        /*02a4*/ 	.byte	0x03, 0x19
        /*02a6*/ 	.short	0x0470


	//----- nvinfo : EIATTR_PARAM_CBANK
	.align		4
        /*02a8*/ 	.byte	0x04, 0x0a
        /*02aa*/ 	.short	(.L_36 - .L_35)
	.align		4
.L_35:
        /*02ac*/ 	.word	index@(.nv.constant0._ZN7cutlass13device_kernelINS_4gemm6kernel13GemmUniversalIN4cute5tupleIJiiiiEEENS1_10collective13CollectiveMmaINS1_37MainloopSm90TmaGmmaWarpSpecializedFP8ILi5ENS5_IJNS4_1CILi1EEESB_SB_EEENS1_35KernelTmaWarpSpecializedCooperativeEEENS5_IJNSA_ILi128EEESF_NSA_ILi64EEEEEENS_12float_e4m3_tENS5_IJlSB_lEEESI_SJ_NS4_8TiledMMAINS4_8MMA_AtomIJNS4_4SM904GMMA31MMA_64x128x32_F32E4M3E4M3_SS_TNILNSN_7ScaleInE1ELSP_1EEEEEENS4_6LayoutINS5_IJNSA_ILi2EEESB_SB_EEENS5_IJSB_NSA_ILi0EEESV_EEEEENS5_IJNS4_10UnderscoreESY_SY_EEEEENS4_13SM90_TMA_LOADENS4_14ComposedLayoutINS4_7SwizzleILi2ELi4ELi3EEENS4_18smem_ptr_flag_bitsILi8EEENSS_INS5_IJNSA_ILi8EEESG_EEENS5_IJSG_SB_EEEEEEEvNS4_8identityES11_S1B_vS1C_EENS_8epilogue10collective6detail29Sm90TmaWarpSpecializedAdapterINS1F_15DefaultEpilogueISI_SJ_SJ_NS1E_6thread17LinearCombinationISI_Li1EffLNS1J_9ScaleType4KindE0ELNS_15FloatRoundStyleE2ESI_EENS1_15EpilogueDefaultEEEEEvvEEEEvNT_6ParamsE)
        /*02b0*/ 	.short	0x0210
        /*02b2*/ 	.short	0x0470


	//----- nvinfo : EIATTR_SW_WAR
	.align		4
.L_36:
        /*02b4*/ 	.byte	0x04, 0x36
        /*02b6*/ 	.short	(.L_38 - .L_37)
.L_37:
        /*02b8*/ 	.word	0x00000008
.L_38:


//--------------------- .nv.callgraph             --------------------------
	.section	.nv.callgraph,"",@"SHT_CUDA_CALLGRAPH"
	.align	4
	.sectionentsize	8
	.align		4
        /*0000*/ 	.word	0x00000000
	.align		4
        /*0004*/ 	.word	0xffffffff
	.align		4
        /*0008*/ 	.word	0x00000000
	.align		4
        /*000c*/ 	.word	0xfffffffe
	.align		4
        /*0010*/ 	.word	0x00000000
	.align		4
        /*0014*/ 	.word	0xfffffffd
	.align		4
        /*0018*/ 	.word	0x00000000
	.align		4
        /*001c*/ 	.word	0xfffffffc


//--------------------- .nv.constant4             --------------------------
	.section	.nv.constant4,"a",@progbits
	.align	8
	.align		8
.nv.constant4:
        /*0000*/ 	.dword	_ZN39_INTERNAL_831390e6_4_k_cu_7ac7c8b7_46614cuda3std3__45__cpo5beginE
	.align		8
        /*0008*/ 	.dword	_ZN39_INTERNAL_831390e6_4_k_cu_7ac7c8b7_46614cuda3std3__45__cpo3endE
	.align		8
        /*0010*/ 	.dword	_ZN39_INTERNAL_831390e6_4_k_cu_7ac7c8b7_46614cuda3std3__45__cpo6cbeginE
	.align		8
        /*0018*/ 	.dword	_ZN39_INTERNAL_831390e6_4_k_cu_7ac7c8b7_46614cuda3std3__45__cpo4cendE
	.align		8
        /*0020*/ 	.dword	_ZN39_INTERNAL_831390e6_4_k_cu_7ac7c8b7_46614cuda3std3__441_GLOBAL__N__831390e6_4_k_cu_7ac7c8b7_46616ignoreE
	.align		8
        /*0028*/ 	.dword	_ZN39_INTERNAL_831390e6_4_k_cu_7ac7c8b7_46614cuda3std3__419piecewise_constructE
	.align		8
        /*0030*/ 	.dword	_ZN39_INTERNAL_831390e6_4_k_cu_7ac7c8b7_46614cuda3std3__48in_placeE
	.align		8
        /*0038*/ 	.dword	_ZN39_INTERNAL_831390e6_4_k_cu_7ac7c8b7_46614cuda3std6ranges3__45__cpo4swapE
	.align		8
        /*0040*/ 	.dword	_ZN39_INTERNAL_831390e6_4_k_cu_7ac7c8b7_46614cuda3std6ranges3__45__cpo9iter_moveE
	.align		8
        /*0048*/ 	.dword	_ZN39_INTERNAL_831390e6_4_k_cu_7ac7c8b7_46614cute7productE
	.align		8
        /*0050*/ 	.dword	_ZN39_INTERNAL_831390e6_4_k_cu_7ac7c8b7_46614cute1_E


//--------------------- .text._ZN7cutlass13device_kernelINS_4gemm6kernel13GemmUniversalIN4cute5tupleIJiiiiEEENS1_10collective13CollectiveMmaINS1_37MainloopSm90TmaGmmaWarpSpecializedFP8ILi5ENS5_IJNS4_1CILi1EEESB_SB_EEENS1_35KernelTmaWarpSpecializedCooperativeEEENS5_IJNSA_ILi128EEESF_NSA_ILi64EEEEEENS_12float_e4m3_tENS5_IJlSB_lEEESI_SJ_NS4_8TiledMMAINS4_8MMA_AtomIJNS4_4SM904GMMA31MMA_64x128x32_F32E4M3E4M3_SS_TNILNSN_7ScaleInE1ELSP_1EEEEEENS4_6LayoutINS5_IJNSA_ILi2EEESB_SB_EEENS5_IJSB_NSA_ILi0EEESV_EEEEENS5_IJNS4_10UnderscoreESY_SY_EEEEENS4_13SM90_TMA_LOADENS4_14ComposedLayoutINS4_7SwizzleILi2ELi4ELi3EEENS4_18smem_ptr_flag_bitsILi8EEENSS_INS5_IJNSA_ILi8EEESG_EEENS5_IJSG_SB_EEEEEEEvNS4_8identityES11_S1B_vS1C_EENS_8epilogue10collective6detail29Sm90TmaWarpSpecializedAdapterINS1F_15DefaultEpilogueISI_SJ_SJ_NS1E_6thread17LinearCombinationISI_Li1EffLNS1J_9ScaleType4KindE0ELNS_15FloatRoundStyleE2ESI_EENS1_15EpilogueDefaultEEEEEvvEEEEvNT_6ParamsE --------------------------
	.section	.text._ZN7cutlass13device_kernelINS_4gemm6kernel13GemmUniversalIN4cute5tupleIJiiiiEEENS1_10collective13CollectiveMmaINS1_37MainloopSm90TmaGmmaWarpSpecializedFP8ILi5ENS5_IJNS4_1CILi1EEESB_SB_EEENS1_35KernelTmaWarpSpecializedCooperativeEEENS5_IJNSA_ILi128EEESF_NSA_ILi64EEEEEENS_12float_e4m3_tENS5_IJlSB_lEEESI_SJ_NS4_8TiledMMAINS4_8MMA_AtomIJNS4_4SM904GMMA31MMA_64x128x32_F32E4M3E4M3_SS_TNILNSN_7ScaleInE1ELSP_1EEEEEENS4_6LayoutINS5_IJNSA_ILi2EEESB_SB_EEENS5_IJSB_NSA_ILi0EEESV_EEEEENS5_IJNS4_10UnderscoreESY_SY_EEEEENS4_13SM90_TMA_LOADENS4_14ComposedLayoutINS4_7SwizzleILi2ELi4ELi3EEENS4_18smem_ptr_flag_bitsILi8EEENSS_INS5_IJNSA_ILi8EEESG_EEENS5_IJSG_SB_EEEEEEEvNS4_8identityES11_S1B_vS1C_EENS_8epilogue10collective6detail29Sm90TmaWarpSpecializedAdapterINS1F_15DefaultEpilogueISI_SJ_SJ_NS1E_6thread17LinearCombinationISI_Li1EffLNS1J_9ScaleType4KindE0ELNS_15FloatRoundStyleE2ESI_EENS1_15EpilogueDefaultEEEEEvvEEEEvNT_6ParamsE,"ax",@progbits
	.align	128
.text._ZN7cutlass13device_kernelINS_4gemm6kernel13GemmUniversalIN4cute5tupleIJiiiiEEENS1_10collective13CollectiveMmaINS1_37MainloopSm90TmaGmmaWarpSpecializedFP8ILi5ENS5_IJNS4_1CILi1EEESB_SB_EEENS1_35KernelTmaWarpSpecializedCooperativeEEENS5_IJNSA_ILi128EEESF_NSA_ILi64EEEEEENS_12float_e4m3_tENS5_IJlSB_lEEESI_SJ_NS4_8TiledMMAINS4_8MMA_AtomIJNS4_4SM904GMMA31MMA_64x128x32_F32E4M3E4M3_SS_TNILNSN_7ScaleInE1ELSP_1EEEEEENS4_6LayoutINS5_IJNSA_ILi2EEESB_SB_EEENS5_IJSB_NSA_ILi0EEESV_EEEEENS5_IJNS4_10UnderscoreESY_SY_EEEEENS4_13SM90_TMA_LOADENS4_14ComposedLayoutINS4_7SwizzleILi2ELi4ELi3EEENS4_18smem_ptr_flag_bitsILi8EEENSS_INS5_IJNSA_ILi8EEESG_EEENS5_IJSG_SB_EEEEEEEvNS4_8identityES11_S1B_vS1C_EENS_8epilogue10collective6detail29Sm90TmaWarpSpecializedAdapterINS1F_15DefaultEpilogueISI_SJ_SJ_NS1E_6thread17LinearCombinationISI_Li1EffLNS1J_9ScaleType4KindE0ELNS_15FloatRoundStyleE2ESI_EENS1_15EpilogueDefaultEEEEEvvEEEEvNT_6ParamsE:
        .type           _ZN7cutlass13device_kernelINS_4gemm6kernel13GemmUniversalIN4cute5tupleIJiiiiEEENS1_10collective13CollectiveMmaINS1_37MainloopSm90TmaGmmaWarpSpecializedFP8ILi5ENS5_IJNS4_1CILi1EEESB_SB_EEENS1_35KernelTmaWarpSpecializedCooperativeEEENS5_IJNSA_ILi128EEESF_NSA_ILi64EEEEEENS_12float_e4m3_tENS5_IJlSB_lEEESI_SJ_NS4_8TiledMMAINS4_8MMA_AtomIJNS4_4SM904GMMA31MMA_64x128x32_F32E4M3E4M3_SS_TNILNSN_7ScaleInE1ELSP_1EEEEEENS4_6LayoutINS5_IJNSA_ILi2EEESB_SB_EEENS5_IJSB_NSA_ILi0EEESV_EEEEENS5_IJNS4_10UnderscoreESY_SY_EEEEENS4_13SM90_TMA_LOADENS4_14ComposedLayoutINS4_7SwizzleILi2ELi4ELi3EEENS4_18smem_ptr_flag_bitsILi8EEENSS_INS5_IJNSA_ILi8EEESG_EEENS5_IJSG_SB_EEEEEEEvNS4_8identityES11_S1B_vS1C_EENS_8epilogue10collective6detail29Sm90TmaWarpSpecializedAdapterINS1F_15DefaultEpilogueISI_SJ_SJ_NS1E_6thread17LinearCombinationISI_Li1EffLNS1J_9ScaleType4KindE0ELNS_15FloatRoundStyleE2ESI_EENS1_15EpilogueDefaultEEEEEvvEEEEvNT_6ParamsE,@function
        .size           _ZN7cutlass13device_kernelINS_4gemm6kernel13GemmUniversalIN4cute5tupleIJiiiiEEENS1_10collective13CollectiveMmaINS1_37MainloopSm90TmaGmmaWarpSpecializedFP8ILi5ENS5_IJNS4_1CILi1EEESB_SB_EEENS1_35KernelTmaWarpSpecializedCooperativeEEENS5_IJNSA_ILi128EEESF_NSA_ILi64EEEEEENS_12float_e4m3_tENS5_IJlSB_lEEESI_SJ_NS4_8TiledMMAINS4_8MMA_AtomIJNS4_4SM904GMMA31MMA_64x128x32_F32E4M3E4M3_SS_TNILNSN_7ScaleInE1ELSP_1EEEEEENS4_6LayoutINS5_IJNSA_ILi2EEESB_SB_EEENS5_IJSB_NSA_ILi0EEESV_EEEEENS5_IJNS4_10UnderscoreESY_SY_EEEEENS4_13SM90_TMA_LOADENS4_14ComposedLayoutINS4_7SwizzleILi2ELi4ELi3EEENS4_18smem_ptr_flag_bitsILi8EEENSS_INS5_IJNSA_ILi8EEESG_EEENS5_IJSG_SB_EEEEEEEvNS4_8identityES11_S1B_vS1C_EENS_8epilogue10collective6detail29Sm90TmaWarpSpecializedAdapterINS1F_15DefaultEpilogueISI_SJ_SJ_NS1E_6thread17LinearCombinationISI_Li1EffLNS1J_9ScaleType4KindE0ELNS_15FloatRoundStyleE2ESI_EENS1_15EpilogueDefaultEEEEEvvEEEEvNT_6ParamsE,(.L_x_203 - _ZN7cutlass13device_kernelINS_4gemm6kernel13GemmUniversalIN4cute5tupleIJiiiiEEENS1_10collective13CollectiveMmaINS1_37MainloopSm90TmaGmmaWarpSpecializedFP8ILi5ENS5_IJNS4_1CILi1EEESB_SB_EEENS1_35KernelTmaWarpSpecializedCooperativeEEENS5_IJNSA_ILi128EEESF_NSA_ILi64EEEEEENS_12float_e4m3_tENS5_IJlSB_lEEESI_SJ_NS4_8TiledMMAINS4_8MMA_AtomIJNS4_4SM904GMMA31MMA_64x128x32_F32E4M3E4M3_SS_TNILNSN_7ScaleInE1ELSP_1EEEEEENS4_6LayoutINS5_IJNSA_ILi2EEESB_SB_EEENS5_IJSB_NSA_ILi0EEESV_EEEEENS5_IJNS4_10UnderscoreESY_SY_EEEEENS4_13SM90_TMA_LOADENS4_14ComposedLayoutINS4_7SwizzleILi2ELi4ELi3EEENS4_18smem_ptr_flag_bitsILi8EEENSS_INS5_IJNSA_ILi8EEESG_EEENS5_IJSG_SB_EEEEEEEvNS4_8identityES11_S1B_vS1C_EENS_8epilogue10collective6detail29Sm90TmaWarpSpecializedAdapterINS1F_15DefaultEpilogueISI_SJ_SJ_NS1E_6thread17LinearCombinationISI_Li1EffLNS1J_9ScaleType4KindE0ELNS_15FloatRoundStyleE2ESI_EENS1_15EpilogueDefaultEEEEEvvEEEEvNT_6ParamsE)
        .other          _ZN7cutlass13device_kernelINS_4gemm6kernel13GemmUniversalIN4cute5tupleIJiiiiEEENS1_10collective13CollectiveMmaINS1_37MainloopSm90TmaGmmaWarpSpecializedFP8ILi5ENS5_IJNS4_1CILi1EEESB_SB_EEENS1_35KernelTmaWarpSpecializedCooperativeEEENS5_IJNSA_ILi128EEESF_NSA_ILi64EEEEEENS_12float_e4m3_tENS5_IJlSB_lEEESI_SJ_NS4_8TiledMMAINS4_8MMA_AtomIJNS4_4SM904GMMA31MMA_64x128x32_F32E4M3E4M3_SS_TNILNSN_7ScaleInE1ELSP_1EEEEEENS4_6LayoutINS5_IJNSA_ILi2EEESB_SB_EEENS5_IJSB_NSA_ILi0EEESV_EEEEENS5_IJNS4_10UnderscoreESY_SY_EEEEENS4_13SM90_TMA_LOADENS4_14ComposedLayoutINS4_7SwizzleILi2ELi4ELi3EEENS4_18smem_ptr_flag_bitsILi8EEENSS_INS5_IJNSA_ILi8EEESG_EEENS5_IJSG_SB_EEEEEEEvNS4_8identityES11_S1B_vS1C_EENS_8epilogue10collective6detail29Sm90TmaWarpSpecializedAdapterINS1F_15DefaultEpilogueISI_SJ_SJ_NS1E_6thread17LinearCombinationISI_Li1EffLNS1J_9ScaleType4KindE0ELNS_15FloatRoundStyleE2ESI_EENS1_15EpilogueDefaultEEEEEvvEEEEvNT_6ParamsE,@"STO_CUDA_ENTRY STV_DEFAULT"
_ZN7cutlass13device_kernelINS_4gemm6kernel13GemmUniversalIN4cute5tupleIJiiiiEEENS1_10collective13CollectiveMmaINS1_37MainloopSm90TmaGmmaWarpSpecializedFP8ILi5ENS5_IJNS4_1CILi1EEESB_SB_EEENS1_35KernelTmaWarpSpecializedCooperativeEEENS5_IJNSA_ILi128EEESF_NSA_ILi64EEEEEENS_12float_e4m3_tENS5_IJlSB_lEEESI_SJ_NS4_8TiledMMAINS4_8MMA_AtomIJNS4_4SM904GMMA31MMA_64x128x32_F32E4M3E4M3_SS_TNILNSN_7ScaleInE1ELSP_1EEEEEENS4_6LayoutINS5_IJNSA_ILi2EEESB_SB_EEENS5_IJSB_NSA_ILi0EEESV_EEEEENS5_IJNS4_10UnderscoreESY_SY_EEEEENS4_13SM90_TMA_LOADENS4_14ComposedLayoutINS4_7SwizzleILi2ELi4ELi3EEENS4_18smem_ptr_flag_bitsILi8EEENSS_INS5_IJNSA_ILi8EEESG_EEENS5_IJSG_SB_EEEEEEEvNS4_8identityES11_S1B_vS1C_EENS_8epilogue10collective6detail29Sm90TmaWarpSpecializedAdapterINS1F_15DefaultEpilogueISI_SJ_SJ_NS1E_6thread17LinearCombinationISI_Li1EffLNS1J_9ScaleType4KindE0ELNS_15FloatRoundStyleE2ESI_EENS1_15EpilogueDefaultEEEEEvvEEEEvNT_6ParamsE:
[----:B------:R-:W-:Y:S01]  /*0000*/  LDC R1, c[0x0][0x28] ;  /* 0x00000a00ff017b82 */ /* 0x000fe20000000800 */
[----:B------:R-:W0:Y:S01]  /*0010*/  S2R R0, SR_TID.X ;  /* 0x0000000000007919 */ /* 0x000e220000002100 */
[----:B------:R-:W-:Y:S01]  /*0020*/  ELECT P0, URZ, PT ;  /* 0x00000000003f782f */ /* 0x000fe20003800000 */
[----:B------:R-:W-:Y:S01]  /*0030*/  BSSY B0, `(.L_x_0) ;  /* 0x000000f000007945 */ /* 0x000fe20003800000 */
[--C-:B0-----:R-:W-:Y:S02]  /*0040*/  SHF.R.U32.HI R2, RZ, 0x5, R0.reuse ;  /* 0x00000005ff027819 */ /* 0x101fe40000011600 */
[----:B------:R-:W-:-:S03]  /*0050*/  SHF.R.U32.HI R3, RZ, 0x7, R0 ;  /* 0x00000007ff037819 */ /* 0x000fc60000011600 */
[----:B------:R-:W0:Y:S04]  /*0060*/  SHFL.IDX PT, R5, R2, RZ, 0x1f ;  /* 0x00001fff02057589 */ /* 0x000e2800000e0000 */
[----:B------:R1:W2:Y:S01]  /*0070*/  SHFL.IDX PT, R6, R3, RZ, 0x1f ;  /* 0x00001fff03067589 */ /* 0x0002a200000e0000 */
[----:B0-----:R-:W-:-:S13]  /*0080*/  ISETP.NE.OR P0, PT, R5, RZ, !P0 ;  /* 0x000000ff0500720c */ /* 0x001fda0004705670 */
[----:B-12---:R-:W-:Y:S05]  /*0090*/  @P0 BRA `(.L_x_1) ;  /* 0x0000000000200947 */ /* 0x006fea0003800000 */
[----:B------:R-:W-:Y:S02]  /*00a0*/  ULDC.64 UR4, c[0x0][0x198] ;  /* 0x0000660000047ab9 */ /* 0x000fe40000000a00 */
[----:B------:R-:W-:Y:S02]  /*00b0*/  UIADD3 UR6, UP0, UR4, 0xf0, URZ ;  /* 0x000000f004067890 */ /* 0x000fe4000ff1e03f */
[----:B------:R-:W-:Y:S02]  /*00c0*/  UIADD3 UR4, UP1, UR4, 0x1f0, URZ ;  /* 0x000001f004047890 */ /* 0x000fe4000ff3e03f */
[----:B------:R-:W-:Y:S02]  /*00d0*/  UIADD3.X UR7, URZ, UR5, URZ, UP0, !UPT ;  /* 0x000000053f077290 */ /* 0x000fe400087fe43f */
[----:B------:R-:W-:-:S07]  /*00e0*/  UIADD3.X UR5, URZ, UR5, URZ, UP1, !UPT ;  /* 0x000000053f057290 */ /* 0x000fce0008ffe43f */
[----:B------:R0:W-:Y:S02]  /*00f0*/  UTMACCTL.PF [UR6] ;  /* 0x00000000060079b9 */ /* 0x0001e40008040000 */
[----:B------:R0:W-:Y:S02]  /*0100*/  UTMACCTL.PF [UR4] ;  /* 0x00000000040079b9 */ /* 0x0001e40008040000 */
[----:B0-----:R-:W-:Y:S01]  /*0110*/  NOP ;  /* 0x0000000000007918 */ /* 0x001fe20000000000 */
.L_x_1:
[----:B------:R-:W-:Y:S05]  /*0120*/  BSYNC B0 ;  /* 0x0000000000007941 */ /* 0x000fea0003800000 */
.L_x_0:
[----:B------:R-:W0:Y:S02]  /*0130*/  SHFL.IDX PT, R3, R2, RZ, 0x1f ;  /* 0x00001fff02037589 */ /* 0x000e2400000e0000 */
[----:B0-----:R-:W-:-:S13]  /*0140*/  ISETP.NE.AND P0, PT, R3, RZ, PT ;  /* 0x000000ff0300720c */ /* 0x001fda0003f05270 */
[----:B------:R-:W-:Y:S05]  /*0150*/  @P0 BRA `(.L_x_2) ;  /* 0x0000000000600947 */ /* 0x000fea0003800000 */
[----:B------:R-:W0:Y:S01]  /*0160*/  S2UR UR8, SR_CgaCtaId ;  /* 0x00000000000879c3 */ /* 0x000e220000008800 */
[----:B------:R-:W-:Y:S01]  /*0170*/  UMOV UR4, 0x400 ;  /* 0x0000040000047882 */ /* 0x000fe20000000000 */
[----:B------:R-:W-:Y:S01]  /*0180*/  UMOV UR5, 0x1 ;  /* 0x0000000100057882 */ /* 0x000fe20000000000 */
[----:B------:R-:W-:Y:S01]  /*0190*/  UMOV UR6, 0x100 ;  /* 0x0000010000067882 */ /* 0x000fe20000000000 */
[----:B------:R-:W-:Y:S01]  /*01a0*/  ELECT P0, URZ, PT ;  /* 0x00000000003f782f */ /* 0x000fe20003800000 */
[----:B------:R-:W-:-:S04]  /*01b0*/  UIADD3 UR6, -UR6, 0x100000, URZ ;  /* 0x0010000006067890 */ /* 0x000fc8000fffe13f */
[----:B------:R-:W-:Y:S02]  /*01c0*/  USHF.L.U32 UR7, UR6, 0xb, URZ ;  /* 0x0000000b06077899 */ /* 0x000fe4000800063f */
[----:B------:R-:W-:Y:S02]  /*01d0*/  USHF.L.U32 UR6, UR6, 0x1, URZ ;  /* 0x0000000106067899 */ /* 0x000fe4000800063f */
[----:B0-----:R-:W-:Y:S02]  /*01e0*/  ULEA UR8, UR8, UR4, 0x18 ;  /* 0x0000000408087291 */ /* 0x001fe4000f8ec03f */
[----:B------:R-:W-:-:S04]  /*01f0*/  UIADD3 UR4, -UR5, 0x100000, URZ ;  /* 0x0010000005047890 */ /* 0x000fc8000fffe13f */
[----:B------:R-:W-:Y:S02]  /*0200*/  USHF.L.U32 UR5, UR4, 0xb, URZ ;  /* 0x0000000b04057899 */ /* 0x000fe4000800063f */
[----:B------:R-:W-:Y:S01]  /*0210*/  USHF.L.U32 UR4, UR4, 0x1, URZ ;  /* 0x0000000104047899 */ /* 0x000fe2000800063f */
[----:B------:R-:W0:Y:S11]  /*0220*/  FENCE.VIEW.ASYNC.S ;  /* 0x00000000000073c6 */ /* 0x000e360000000000 */
[----:B0-----:R0:W1:Y:S01]  /*0230*/  SYNCS.EXCH.64 URZ, [UR8], UR4 ;  /* 0x00000004083f75b2 */ /* 0x0010620008000100 */
[----:B------:R0:W2:Y:S01]  /*0240*/  SYNCS.EXCH.64 URZ, [UR8+0x28], UR6 ;  /* 0x00002806083f75b2 */ /* 0x0000a20008000100 */
[----:B------:R0:W3:Y:S01]  /*0250*/  SYNCS.EXCH.64 URZ, [UR8+0x8], UR4 ;  /* 0x00000804083f75b2 */ /* 0x0000e20008000100 */
[----:B------:R0:W4:Y:S01]  /*0260*/  SYNCS.EXCH.64 URZ, [UR8+0x30], UR6 ;  /* 0x00003006083f75b2 */ /* 0x0001220008000100 */
[----:B------:R0:W0:Y:S01]  /*0270*/  SYNCS.EXCH.64 URZ, [UR8+0x10], UR4 ;  /* 0x00001004083f75b2 */ /* 0x0000220008000100 */
[----:B------:R0:W0:Y:S01]  /*0280*/  SYNCS.EXCH.64 URZ, [UR8+0x38], UR6 ;  /* 0x00003806083f75b2 */ /* 0x0000220008000100 */
[----:B------:R0:W0:Y:S01]  /*0290*/  SYNCS.EXCH.64 URZ, [UR8+0x18], UR4 ;  /* 0x00001804083f75b2 */ /* 0x0000220008000100 */
[----:B------:R0:W0:Y:S01]  /*02a0*/  SYNCS.EXCH.64 URZ, [UR8+0x40], UR6 ;  /* 0x00004006083f75b2 */ /* 0x0000220008000100 */
[----:B------:R0:W0:Y:S01]  /*02b0*/  SYNCS.EXCH.64 URZ, [UR8+0x20], UR4 ;  /* 0x00002004083f75b2 */ /* 0x0000220008000100 */
[----:B------:R0:W0:Y:S01]  /*02c0*/  SYNCS.EXCH.64 URZ, [UR8+0x48], UR6 ;  /* 0x00004806083f75b2 */ /* 0x0000220008000100 */
[----:B------:R-:W-:Y:S01]  /*02d0*/  NOP ;  /* 0x0000000000007918 */ /* 0x000fe20000000000 */
.L_x_2:
[----:B------:R-:W5:Y:S01]  /*02e0*/  SHFL.IDX PT, R2, R2, RZ, 0x1f ;  /* 0x00001fff02027589 */ /* 0x000f6200000e0000 */
[----:B------:R-:W1:Y:S01]  /*02f0*/  LDC R3, c[0x0][0x65c] ;  /* 0x00019700ff037b82 */ /* 0x000e620000000800 */
[----:B------:R-:W-:Y:S02]  /*0300*/  ELECT P0, URZ, PT ;  /* 0x00000000003f782f */ /* 0x000fe40003800000 */
[----:B------:R-:W-:Y:S01]  /*0310*/  SHF.R.S32.HI R4, RZ, 0x1f, R5 ;  /* 0x0000001fff047819 */ /* 0x000fe20000011405 */
[----:B------:R-:W2:Y:S01]  /*0320*/  S2R R10, SR_CTAID.Y ;  /* 0x00000000000a7919 */ /* 0x000ea20000002600 */
[----:B0-----:R-:W-:Y:S01]  /*0330*/  UMOV UR4, 0x20 ;  /* 0x0000002000047882 */ /* 0x001fe20000000000 */
[C---:B------:R-:W-:Y:S01]  /*0340*/  ISETP.NE.AND P3, PT, R6.reuse, RZ, PT ;  /* 0x000000ff0600720c */ /* 0x040fe20003f65270 */
[----:B------:R-:W-:Y:S01]  /*0350*/  VIADD R11, R6, 0xffffffff ;  /* 0xffffffff060b7836 */ /* 0x000fe20000000000 */
[----:B------:R-:W0:Y:S01]  /*0360*/  S2R R8, SR_CTAID.X ;  /* 0x0000000000087919 */ /* 0x000e220000002500 */
[----:B------:R-:W-:Y:S01]  /*0370*/  LEA.HI R4, R4, R5, RZ, 0x2 ;  /* 0x0000000504047211 */ /* 0x000fe200078f10ff */
[----:B------:R-:W-:Y:S01]  /*0380*/  NOP ;  /* 0x0000000000007918 */ /* 0x000fe20000000000 */
[----:B------:R-:W-:Y:S01]  /*0390*/  NOP ;  /* 0x0000000000007918 */ /* 0x000fe20000000000 */
[----:B------:R-:W-:-:S02]  /*03a0*/  ISETP.GE.U32.AND P1, PT, R11, 0x2, PT ;  /* 0x000000020b00780c */ /* 0x000fc40003f26070 */
[----:B------:R-:W-:-:S05]  /*03b0*/  LOP3.LUT R4, R4, 0xfffffffc, RZ, 0xc0, !PT ;  /* 0xfffffffc04047812 */ /* 0x000fca00078ec0ff */
[----:B------:R-:W-:Y:S01]  /*03c0*/  IMAD.IADD R5, R5, 0x1, -R4 ;  /* 0x0000000105057824 */ /* 0x000fe200078e0a04 */
[----:B-----5:R-:W-:Y:S02]  /*03d0*/  ISETP.NE.OR P0, PT, R2, RZ, !P0 ;  /* 0x000000ff0200720c */ /* 0x020fe40004705670 */
[----:B-1----:R-:W-:-:S11]  /*03e0*/  ISETP.NE.AND P2, PT, R3, 0x1, PT ;  /* 0x000000010300780c */ /* 0x002fd60003f45270 */
[----:B------:R-:W-:Y:S01]  /*03f0*/  VOTEU.ALL UP0, P0 ;  /* 0x00000000003f7886 */ /* 0x000fe20000000000 */
[----:B------:R-:W-:Y:S01]  /*0400*/  VOTEU.ALL UP1, P0 ;  /* 0x00000000003f7886 */ /* 0x000fe20000020000 */
[----:B------:R-:W0:Y:S01]  /*0410*/  @P2 LDC R9, c[0x0][0x10] ;  /* 0x00000400ff092b82 */ /* 0x000e220000000800 */
[----:B--2---:R-:W-:Y:S02]  /*0420*/  @P2 IMAD.MOV.U32 R2, RZ, RZ, R10 ;  /* 0x000000ffff022224 */ /* 0x004fe400078e000a */
[----:B------:R-:W-:Y:S01]  /*0430*/  @!UP0 UMOV UR6, 0x400 ;  /* 0x0000040000068882 */ /* 0x000fe20000000000 */
[----:B------:R-:W-:-:S04]  /*0440*/  @!UP0 UIADD3 UR4, -UR4, 0x100000, URZ ;  /* 0x0010000004048890 */ /* 0x000fc8000fffe13f */
[----:B------:R-:W-:Y:S02]  /*0450*/  @!UP0 USHF.L.U32 UR5, UR4, 0xb, URZ ;  /* 0x0000000b04058899 */ /* 0x000fe4000800063f */
[----:B------:R-:W-:Y:S01]  /*0460*/  @!UP0 USHF.L.U32 UR4, UR4, 0x1, URZ ;  /* 0x0000000104048899 */ /* 0x000fe2000800063f */
[----:B------:R-:W-:Y:S02]  /*0470*/  @P2 IMAD.MOV.U32 R3, RZ, RZ, RZ ;  /* 0x000000ffff032224 */ /* 0x000fe400078e00ff */
[----:B------:R-:W-:Y:S01]  /*0480*/  @P2 IMAD.MOV.U32 R13, RZ, RZ, RZ ;  /* 0x000000ffff0d2224 */ /* 0x000fe200078e00ff */
[----:B------:R-:W1:Y:S08]  /*0490*/  @!UP0 S2UR UR7, SR_CgaCtaId ;  /* 0x00000000000789c3 */ /* 0x000e700000008800 */
[----:B------:R-:W2:Y:S01]  /*04a0*/  @!P2 LDC R7, c[0x0][0xc] ;  /* 0x00000300ff07ab82 */ /* 0x000ea20000000800 */
[----:B0-----:R-:W-:-:S04]  /*04b0*/  @P2 IMAD.WIDE.U32 R2, R8, R9, R2 ;  /* 0x0000000908022225 */ /* 0x001fc800078e0002 */
[----:B------:R-:W-:Y:S02]  /*04c0*/  IMAD.MOV.U32 R9, RZ, RZ, RZ ;  /* 0x000000ffff097224 */ /* 0x000fe400078e00ff */
[----:B------:R-:W-:Y:S01]  /*04d0*/  @P2 IMAD.IADD R3, R3, 0x1, R13 ;  /* 0x0000000103032824 */ /* 0x000fe200078e020d */
[----:B-1----:R-:W-:Y:S01]  /*04e0*/  @!UP0 ULEA UR6, UR7, UR6, 0x18 ;  /* 0x0000000607068291 */ /* 0x002fe2000f8ec03f */
[----:B------:R-:W-:Y:S01]  /*04f0*/  VOTEU.ALL UP0, P0 ;  /* 0x00000000003f7886 */ /* 0x000fe20000000000 */
[----:B------:R-:W-:-:S04]  /*0500*/  ISETP.NE.AND P0, PT, R5, 0x3, PT ;  /* 0x000000030500780c */ /* 0x000fc80003f05270 */
[----:B------:R-:W-:-:S04]  /*0510*/  ISETP.EQ.OR P0, PT, R5, RZ, !P0 ;  /* 0x000000ff0500720c */ /* 0x000fc80004702670 */
[----:B------:R-:W-:Y:S01]  /*0520*/  ISETP.EQ.AND P0, PT, R6, RZ, P0 ;  /* 0x000000ff0600720c */ /* 0x000fe20000702270 */
[----:B------:R-:W0:Y:S02]  /*0530*/  FENCE.VIEW.ASYNC.S ;  /* 0x00000000000073c6 */ /* 0x000e240000000000 */
[----:B0-----:R0:W3:Y:S01]  /*0540*/  @!UP0 SYNCS.EXCH.64 URZ, [UR6+0x60], UR4 ;  /* 0x00006004063f85b2 */ /* 0x0010e20008000100 */
[----:B--2---:R-:W-:Y:S01]  /*0550*/  @!P2 IMAD.WIDE.U32 R6, R7, R10, R8 ;  /* 0x0000000a0706a225 */ /* 0x004fe200078e0008 */
[----:B------:R-:W-:-:S03]  /*0560*/  SEL R4, RZ, 0x1, !P0 ;  /* 0x00000001ff047807 */ /* 0x000fc60004000000 */
[----:B------:R-:W-:Y:S02]  /*0570*/  @!P2 IMAD.MOV.U32 R2, RZ, RZ, R6 ;  /* 0x000000ffff02a224 */ /* 0x000fe400078e0006 */
[----:B------:R-:W-:Y:S01]  /*0580*/  @!P2 IMAD.MOV.U32 R3, RZ, RZ, R7 ;  /* 0x000000ffff03a224 */ /* 0x000fe200078e0007 */
[----:B------:R-:W-:Y:S01]  /*0590*/  SEL R4, R4, 0x2, P1 ;  /* 0x0000000204047807 */ /* 0x000fe20000800000 */
[----:B------:R0:W3:Y:S01]  /*05a0*/  @!UP1 SYNCS.EXCH.64 URZ, [UR6+0x68], UR4 ;  /* 0x00006804063f95b2 */ /* 0x0000e20008000100 */
[----:B------:R-:W-:Y:S01]  /*05b0*/  NOP ;  /* 0x0000000000007918 */ /* 0x000fe20000000000 */
[----:B---34-:R-:W-:Y:S06]  /*05c0*/  BAR.SYNC.DEFER_BLOCKING 0x0 ;  /* 0x0000000000007b1d */ /* 0x018fec0000010000 */
[----:B------:R-:W-:Y:S05]  /*05d0*/  @!P3 BRA `(.L_x_3) ;  /* 0x00000074005cb947 */ /* 0x000fea0003800000 */
[----:B------:R-:W-:-:S13]  /*05e0*/  ISETP.GT.U32.AND P0, PT, R11, 0x1, PT ;  /* 0x000000010b00780c */ /* 0x000fda0003f04070 */
[----:B0-----:R-:W-:Y:S05]  /*05f0*/  @P0 EXIT ;  /* 0x000000000000094d */ /* 0x001fea0003800000 */
[----:B------:R-:W-:Y:S01]  /*0600*/  ULDC.64 UR4, c[0x0][0x650] ;  /* 0x0001940000047ab9 */ /* 0x000fe20000000a00 */
[----:B------:R-:W-:Y:S01]  /*0610*/  PRMT R12, RZ, 0x7610, R12 ;  /* 0x00007610ff0c7816 */ /* 0x000fe2000000000c */
[----:B------:R-:W-:Y:S01]  /*0620*/  IMAD.MOV.U32 R6, RZ, RZ, -0x1 ;  /* 0xffffffffff067424 */ /* 0x000fe200078e00ff */
[----:B------:R-:W-:Y:S01]  /*0630*/  ISETP.GE.U32.AND P0, PT, R2, UR4, PT ;  /* 0x0000000402007c0c */ /* 0x000fe2000bf06070 */
[----:B------:R-:W-:Y:S02]  /*0640*/  IMAD.MOV.U32 R7, RZ, RZ, -0x1 ;  /* 0xffffffffff077424 */ /* 0x000fe400078e00ff */
[----:B------:R-:W-:Y:S01]  /*0650*/  IMAD.MOV.U32 R5, RZ, RZ, -0x1 ;  /* 0xffffffffff057424 */ /* 0x000fe200078e00ff */
[----:B------:R-:W-:-:S13]  /*0660*/  ISETP.GE.U32.AND.EX P0, PT, R3, UR5, PT, P0 ;  /* 0x0000000503007c0c */ /* 0x000fda000bf06100 */
[----:B------:R-:W-:Y:S05]  /*0670*/  @P0 BRA `(.L_x_4) ;  /* 0x00000004005c0947 */ /* 0x000fea0003800000 */
[----:B------:R-:W0:Y:S01]  /*0680*/  LDC.64 R16, c[0x0][0x628] ;  /* 0x00018a00ff107b82 */ /* 0x000e220000000a00 */
[----:B------:R-:W-:Y:S02]  /*0690*/  IMAD.MOV.U32 R6, RZ, RZ, R2 ;  /* 0x000000ffff067224 */ /* 0x000fe400078e0002 */
[----:B------:R-:W-:-:S05]  /*06a0*/  IMAD.MOV.U32 R7, RZ, RZ, R3 ;  /* 0x000000ffff077224 */ /* 0x000fca00078e0003 */
[----:B------:R-:W1:Y:S08]  /*06b0*/  LDC R18, c[0x0][0x630] ;  /* 0x00018c00ff127b82 */ /* 0x000e700000000800 */
[----:B------:R-:W2:Y:S01]  /*06c0*/  LDC.64 R20, c[0x0][0x620] ;  /* 0x00018800ff147b82 */ /* 0x000ea20000000a00 */
[----:B0-----:R-:W-:-:S04]  /*06d0*/  ISETP.NE.U32.AND P0, PT, R16, RZ, PT ;  /* 0x000000ff1000720c */ /* 0x001fc80003f05070 */
[----:B------:R-:W-:-:S13]  /*06e0*/  ISETP.NE.AND.EX P0, PT, R17, RZ, PT, P0 ;  /* 0x000000ff1100720c */ /* 0x000fda0003f05300 */
[----:B-12---:R-:W-:Y:S05]  /*06f0*/  @!P0 BRA `(.L_x_5) ;  /* 0x0000000000288947 */ /* 0x006fea0003800000 */
[----:B------:R-:W0:Y:S02]  /*0700*/  LDC R5, c[0x0][0x634] ;  /* 0x00018d00ff057b82 */ /* 0x000e240000000800 */
[----:B0-----:R-:W-:-:S05]  /*0710*/  IADD3 R5, P0, R2, R5, RZ ;  /* 0x0000000502057210 */ /* 0x001fca0007f1e0ff */
[----:B------:R-:W-:-:S04]  /*0720*/  IMAD.X R11, RZ, RZ, R3, P0 ;  /* 0x000000ffff0b7224 */ /* 0x000fc800000e0603 */
[----:B------:R-:W-:-:S04]  /*0730*/  IMAD.WIDE.U32 R6, R11, R16, RZ ;  /* 0x000000100b067225 */ /* 0x000fc800078e00ff */
[----:B------:R-:W-:-:S04]  /*0740*/  IMAD.WIDE.U32 R12, P0, R5, R17, R6 ;  /* 0x00000011050c7225 */ /* 0x000fc80007800006 */
[----:B------:R-:W-:-:S04]  /*0750*/  IMAD.WIDE.U32 R6, R5, R16, RZ ;  /* 0x0000001005067225 */ /* 0x000fc800078e00ff */
[----:B------:R-:W-:Y:S01]  /*0760*/  IMAD.X R15, RZ, RZ, RZ, P0 ;  /* 0x000000ffff0f7224 */ /* 0x000fe200000e06ff */
[----:B------:R-:W-:Y:S01]  /*0770*/  IADD3 RZ, P0, R7, R12, RZ ;  /* 0x0000000c07ff7210 */ /* 0x000fe20007f1e0ff */
[----:B------:R-:W-:-:S04]  /*0780*/  IMAD.MOV.U32 R14, RZ, RZ, R13 ;  /* 0x000000ffff0e7224 */ /* 0x000fc800078e000d */
[----:B------:R-:W-:-:S08]  /*0790*/  IMAD.WIDE.U32.X R6, R11, R17, R14, P0 ;  /* 0x000000110b067225 */ /* 0x000fd000000e040e */
.L_x_5:
[--C-:B------:R-:W-:Y:S01]  /*07a0*/  SHF.R.U64 R26, R6, R18, R7.reuse ;  /* 0x00000012061a7219 */ /* 0x100fe20000001207 */
[----:B------:R-:W0:Y:S01]  /*07b0*/  LDC.64 R22, c[0x0][0x640] ;  /* 0x00019000ff167b82 */ /* 0x000e220000000a00 */
[----:B------:R-:W-:Y:S01]  /*07c0*/  I2FP.F32.U32 R5, R8 ;  /* 0x0000000800057245 */ /* 0x000fe20000201000 */
[----:B------:R-:W-:Y:S01]  /*07d0*/  ULDC UR4, c[0x0][0x150] ;  /* 0x0000540000047ab9 */ /* 0x000fe20000000800 */
[----:B------:R-:W-:Y:S02]  /*07e0*/  SHF.R.U32.HI R6, RZ, R18, R7 ;  /* 0x00000012ff067219 */ /* 0x000fe40000011607 */
[----:B------:R-:W-:Y:S01]  /*07f0*/  IADD3 R11, P0, RZ, -R26, RZ ;  /* 0x8000001aff0b7210 */ /* 0x000fe20007f1e0ff */
[----:B------:R-:W-:Y:S01]  /*0800*/  FMUL R5, R5, UR4 ;  /* 0x0000000405057c20 */ /* 0x000fe20008400000 */
[----:B------:R-:W-:Y:S01]  /*0810*/  ULDC UR4, c[0x0][0x154] ;  /* 0x0000550000047ab9 */ /* 0x000fe20000000800 */
[----:B------:R-:W1:Y:S02]  /*0820*/  LDC R14, c[0x0][0x618] ;  /* 0x00018600ff0e7b82 */ /* 0x000e640000000800 */
[----:B------:R-:W-:-:S02]  /*0830*/  IMAD.X R13, RZ, RZ, ~R6, P0 ;  /* 0x000000ffff0d7224 */ /* 0x000fc400000e0e06 */
[----:B------:R-:W2:Y:S01]  /*0840*/  F2I.U32.TRUNC.NTZ R5, R5 ;  /* 0x0000000500057305 */ /* 0x000ea2000020f000 */
[----:B------:R-:W-:-:S03]  /*0850*/  IMAD.WIDE.U32 R6, R11, R20, R2 ;  /* 0x000000140b067225 */ /* 0x000fc600078e0002 */
[----:B------:R-:W3:Y:S01]  /*0860*/  LDC R9, c[0x0][0x144] ;  /* 0x00005100ff097b82 */ /* 0x000ee20000000800 */
[----:B------:R-:W-:-:S04]  /*0870*/  IMAD R12, R13, R20, RZ ;  /* 0x000000140d0c7224 */ /* 0x000fc800078e02ff */
[----:B------:R-:W-:Y:S02]  /*0880*/  IMAD R11, R11, R21, R12 ;  /* 0x000000150b0b7224 */ /* 0x000fe400078e020c */
[----:B------:R-:W-:Y:S01]  /*0890*/  IMAD.MOV.U32 R12, RZ, RZ, 0x1 ;  /* 0x00000001ff0c7424 */ /* 0x000fe200078e00ff */
[----:B------:R-:W4:Y:S01]  /*08a0*/  LDC R18, c[0x0][0x608] ;  /* 0x00018200ff127b82 */ /* 0x000f220000000800 */
[----:B------:R-:W-:Y:S01]  /*08b0*/  IMAD.IADD R11, R7, 0x1, R11 ;  /* 0x00000001070b7824 */ /* 0x000fe200078e020b */
[----:B0-----:R-:W-:Y:S01]  /*08c0*/  ISETP.NE.U32.AND P0, PT, R22, RZ, PT ;  /* 0x000000ff1600720c */ /* 0x001fe20003f05070 */
[----:B--2---:R-:W-:-:S03]  /*08d0*/  IMAD.MOV R7, RZ, RZ, -R5 ;  /* 0x000000ffff077224 */ /* 0x004fc600078e0a05 */
[----:B------:R-:W-:Y:S02]  /*08e0*/  ISETP.NE.AND.EX P0, PT, R23, RZ, PT, P0 ;  /* 0x000000ff1700720c */ /* 0x000fe40003f05300 */
[----:B------:R-:W0:Y:S01]  /*08f0*/  LDC R13, c[0x0][0x658] ;  /* 0x00019600ff0d7b82 */ /* 0x000e220000000800 */
[--C-:B-1----:R-:W-:Y:S02]  /*0900*/  SHF.R.U64 R16, R6, R14, R11.reuse ;  /* 0x0000000e06107219 */ /* 0x102fe4000000120b */
[----:B------:R-:W-:Y:S02]  /*0910*/  I2FP.F32.U32 R6, R10 ;  /* 0x0000000a00067245 */ /* 0x000fe40000201000 */
[----:B------:R-:W-:-:S03]  /*0920*/  SHF.R.U32.HI R11, RZ, R14, R11 ;  /* 0x0000000eff0b7219 */ /* 0x000fc6000001160b */
[----:B------:R-:W1:Y:S01]  /*0930*/  LDC R17, c[0x0][0x148] ;  /* 0x00005200ff117b82 */ /* 0x000e620000000800 */
[----:B---3--:R-:W-:Y:S02]  /*0940*/  IMAD R5, R9, R7, R8 ;  /* 0x0000000709057224 */ /* 0x008fe400078e0208 */
[----:B------:R-:W-:Y:S01]  /*0950*/  FMUL R7, R6, UR4 ;  /* 0x0000000406077c20 */ /* 0x000fe20008400000 */
[----:B------:R-:W-:-:S03]  /*0960*/  IMAD.MOV.U32 R6, RZ, RZ, -0x1 ;  /* 0xffffffffff067424 */ /* 0x000fc600078e00ff */
[----:B------:R2:W3:Y:S01]  /*0970*/  F2I.U32.TRUNC.NTZ R15, R7 ;  /* 0x00000007000f7305 */ /* 0x0004e2000020f000 */
[----:B------:R-:W1:Y:S01]  /*0980*/  LDC R21, c[0x0][0x600] ;  /* 0x00018000ff157b82 */ /* 0x000e620000000800 */
[-CC-:B----4-:R-:W-:Y:S02]  /*0990*/  SHF.R.U64 R27, R16, R18.reuse, R11.reuse ;  /* 0x00000012101b7219 */ /* 0x190fe4000000120b */
[----:B------:R-:W-:-:S05]  /*09a0*/  SHF.R.U32.HI R8, RZ, R18, R11 ;  /* 0x00000012ff087219 */ /* 0x000fca000001160b */
[----:B------:R-:W4:Y:S01]  /*09b0*/  LDC R20, c[0x0][0x648] ;  /* 0x00019200ff147b82 */ /* 0x000f220000000800 */
[-CC-:B0-----:R-:W-:Y:S02]  /*09c0*/  SHF.R.U64 R18, R27, R13.reuse, R8.reuse ;  /* 0x0000000d1b127219 */ /* 0x181fe40000001208 */
[-C--:B------:R-:W-:Y:S02]  /*09d0*/  SHF.L.U32 R6, R6, R13.reuse, RZ ;  /* 0x0000000d06067219 */ /* 0x080fe400000006ff */
[-C--:B------:R-:W-:Y:S02]  /*09e0*/  SHF.R.U32.HI R8, RZ, R13.reuse, R8 ;  /* 0x0000000dff087219 */ /* 0x080fe40000011608 */
[----:B------:R-:W-:Y:S01]  /*09f0*/  LOP3.LUT R14, RZ, R6, RZ, 0x33, !PT ;  /* 0x00000006ff0e7212 */ /* 0x000fe200078e33ff */
[----:B------:R-:W0:Y:S01]  /*0a00*/  LDC R25, c[0x0][0x638] ;  /* 0x00018e00ff197b82 */ /* 0x000e220000000800 */
[----:B------:R-:W-:Y:S01]  /*0a10*/  SHF.L.U32 R11, R12, R13, RZ ;  /* 0x0000000d0c0b7219 */ /* 0x000fe200000006ff */
[----:B------:R-:W-:-:S02]  /*0a20*/  IMAD.MOV.U32 R6, RZ, RZ, R18 ;  /* 0x000000ffff067224 */ /* 0x000fc400078e0012 */
[----:B--2---:R-:W-:-:S04]  /*0a30*/  IMAD.MOV.U32 R7, RZ, RZ, R8 ;  /* 0x000000ffff077224 */ /* 0x004fc800078e0008 */
[----:B------:R-:W2:Y:S01]  /*0a40*/  LDC R24, c[0x0][0x610] ;  /* 0x00018400ff187b82 */ /* 0x000ea20000000800 */
[----:B---3--:R-:W-:Y:S05]  /*0a50*/  @!P0 BRA `(.L_x_6) ;  /* 0x0000000000288947 */ /* 0x008fea0003800000 */
[----:B------:R-:W3:Y:S02]  /*0a60*/  LDC R13, c[0x0][0x64c] ;  /* 0x00019300ff0d7b82 */ /* 0x000ee40000000800 */
[----:B---3--:R-:W-:-:S05]  /*0a70*/  IADD3 R13, P0, R18, R13, RZ ;  /* 0x0000000d120d7210 */ /* 0x008fca0007f1e0ff */
        /* <DEDUP_REMOVED lines=8> */
.L_x_6:
[----:B----4-:R-:W-:Y:S01]  /*0b00*/  SHF.R.U64 R6, R6, R20, R7 ;  /* 0x0000001406067219 */ /* 0x010fe20000001207 */
[----:B-1----:R-:W-:Y:S01]  /*0b10*/  VIADD R7, R21, 0xffffffff ;  /* 0xffffffff15077836 */ /* 0x002fe20000000000 */
[----:B------:R-:W-:Y:S01]  /*0b20*/  LOP3.LUT R14, R27, R14, RZ, 0xc0, !PT ;  /* 0x0000000e1b0e7212 */ /* 0x000fe200078ec0ff */
[----:B------:R-:W-:Y:S02]  /*0b30*/  IMAD.MOV R15, RZ, RZ, -R15 ;  /* 0x000000ffff0f7224 */ /* 0x000fe400078e0a0f */
[----:B------:R-:W-:Y:S01]  /*0b40*/  IMAD.MOV R8, RZ, RZ, -R6 ;  /* 0x000000ffff087224 */ /* 0x000fe200078e0a06 */
[----:B------:R-:W-:Y:S01]  /*0b50*/  LOP3.LUT R7, R16, R7, RZ, 0xc0, !PT ;  /* 0x0000000710077212 */ /* 0x000fe200078ec0ff */
[----:B------:R-:W-:Y:S02]  /*0b60*/  IMAD R14, R11, R6, R14 ;  /* 0x000000060b0e7224 */ /* 0x000fe400078e020e */
[----:B------:R-:W-:Y:S02]  /*0b70*/  @P2 IMAD R5, R17, R15, R10 ;  /* 0x0000000f11052224 */ /* 0x000fe400078e020a */
[----:B0-----:R-:W-:-:S02]  /*0b80*/  IMAD R6, R8, R25, R18 ;  /* 0x0000001908067224 */ /* 0x001fc400078e0212 */
[----:B--2---:R-:W-:Y:S02]  /*0b90*/  IMAD R5, R14, R24, R5 ;  /* 0x000000180e057224 */ /* 0x004fe400078e0205 */
[----:B------:R-:W-:Y:S02]  /*0ba0*/  IMAD R6, R6, R21, R7 ;  /* 0x0000001506067224 */ /* 0x000fe400078e0207 */
[----:B------:R-:W-:-:S03]  /*0bb0*/  IMAD.MOV.U32 R12, RZ, RZ, 0x1 ;  /* 0x00000001ff0c7424 */ /* 0x000fc600078e00ff */
[----:B------:R-:W-:Y:S02]  /*0bc0*/  SEL R7, R6, R5, !P2 ;  /* 0x0000000506077207 */ /* 0x000fe40005000000 */
[----:B------:R-:W-:Y:S01]  /*0bd0*/  SEL R6, R5, R6, !P2 ;  /* 0x0000000605067207 */ /* 0x000fe20005000000 */
[----:B------:R-:W-:-:S07]  /*0be0*/  IMAD.MOV.U32 R5, RZ, RZ, R26 ;  /* 0x000000ffff057224 */ /* 0x000fce00078e001a */
.L_x_4:
[----:B------:R-:W-:-:S08]  /*0bf0*/  NOP ;  /* 0x0000000000007918 */ /* 0x000fd00000000000 */
[----:B------:R-:W0:Y:S02]  /*0c00*/  USETMAXREG.TRY_ALLOC.CTAPOOL UP0, 0xe8 ;  /* 0x000000e8000079c8 */ /* 0x000e240008000600 */
[----:B0-----:R-:W-:-:S13]  /*0c10*/  PLOP3.LUT P0, PT, PT, PT, UP0, 0x80, 0x0 ;  /* 0x000000000000781c */ /* 0x001fda0003f0f008 */
[----:B------:R-:W-:Y:S05]  /*0c20*/  @!P0 BRA `(.L_x_4) ;  /* 0xfffffffc00f08947 */ /* 0x000fea000383ffff */
[----:B------:R-:W-:Y:S01]  /*0c30*/  ULDC.64 UR4, c[0x0][0x598] ;  /* 0x0001660000047ab9 */ /* 0x000fe20000000a00 */
[----:B------:R-:W-:Y:S01]  /*0c40*/  ULDC.64 UR16, c[0x0][0x208] ;  /* 0x0000820000107ab9 */ /* 0x000fe20000000a00 */
[----:B------:R-:W-:-:S04]  /*0c50*/  ISETP.NE.U32.AND P0, PT, RZ, UR4, PT ;  /* 0x00000004ff007c0c */ /* 0x000fc8000bf05070 */
[----:B------:R-:W-:-:S13]  /*0c60*/  ISETP.NE.AND.EX P0, PT, RZ, UR5, PT, P0 ;  /* 0x00000005ff007c0c */ /* 0x000fda000bf05300 */
[----:B------:R-:W-:Y:S05]  /*0c70*/  @!P0 BRA `(.L_x_7) ;  /* 0x00000000001c8947 */ /* 0x000fea0003800000 */
[----:B------:R-:W0:Y:S02]  /*0c80*/  LDC.64 R8, c[0x0][0x598] ;  /* 0x00016600ff087b82 */ /* 0x000e240000000a00 */
[----:B0-----:R-:W2:Y:S02]  /*0c90*/  LDG.E.64 R8, desc[UR16][R8.64] ;  /* 0x0000001008087981 */ /* 0x001ea4000c1e1b00 */
[----:B--2---:R-:W-:-:S04]  /*0ca0*/  ISETP.NE.U32.AND P0, PT, R8, RZ, PT ;  /* 0x000000ff0800720c */ /* 0x004fc80003f05070 */
[----:B------:R-:W-:-:S13]  /*0cb0*/  ISETP.NE.AND.EX P0, PT, R9, RZ, PT, P0 ;  /* 0x000000ff0900720c */ /* 0x000fda0003f05300 */
[----:B------:R-:W-:Y:S05]  /*0cc0*/  @!P0 BRA `(.L_x_7) ;  /* 0x0000000000088947 */ /* 0x000fea0003800000 */
[----:B------:R0:W5:Y:S01]  /*0cd0*/  LD.E R8, desc[UR16][R8.64] ;  /* 0x0000001008087980 */ /* 0x000162000c101900 */
[----:B------:R-:W-:Y:S05]  /*0ce0*/  BRA `(.L_x_8) ;  /* 0x0000000000207947 */ /* 0x000fea0003800000 */
.L_x_7:
[----:B------:R-:W-:Y:S02]  /*0cf0*/  ULDC.64 UR4, c[0x0][0x588] ;  /* 0x0001620000047ab9 */ /* 0x000fe40000000a00 */
[----:B------:R-:W-:-:S04]  /*0d00*/  ISETP.NE.U32.AND P0, PT, RZ, UR4, PT ;  /* 0x00000004ff007c0c */ /* 0x000fc8000bf05070 */
[----:B------:R-:W-:-:S13]  /*0d10*/  ISETP.NE.AND.EX P0, PT, RZ, UR5, PT, P0 ;  /* 0x00000005ff007c0c */ /* 0x000fda000bf05300 */
[----:B------:R-:W-:Y:S05]  /*0d20*/  @!P0 BRA `(.L_x_9) ;  /* 0x00000000000c8947 */ /* 0x000fea0003800000 */
[----:B------:R-:W0:Y:S02]  /*0d30*/  LDC.64 R8, c[0x0][0x588] ;  /* 0x00016200ff087b82 */ /* 0x000e240000000a00 */
[----:B0-----:R1:W5:Y:S01]  /*0d40*/  LDG.E R8, desc[UR16][R8.64] ;  /* 0x0000001008087981 */ /* 0x001362000c1e1900 */
[----:B------:R-:W-:Y:S05]  /*0d50*/  BRA `(.L_x_8) ;  /* 0x0000000000047947 */ /* 0x000fea0003800000 */
.L_x_9:
[----:B------:R-:W2:Y:S02]  /*0d60*/  LDC R8, c[0x0][0x580] ;  /* 0x00016000ff087b82 */ /* 0x000ea40000000800 */
.L_x_8:
[----:B------:R-:W-:Y:S02]  /*0d70*/  ULDC.64 UR4, c[0x0][0x5a0] ;  /* 0x0001680000047ab9 */ /* 0x000fe40000000a00 */
[----:B------:R-:W-:-:S04]  /*0d80*/  ISETP.NE.U32.AND P0, PT, RZ, UR4, PT ;  /* 0x00000004ff007c0c */ /* 0x000fc8000bf05070 */
[----:B------:R-:W-:-:S13]  /*0d90*/  ISETP.NE.AND.EX P0, PT, RZ, UR5, PT, P0 ;  /* 0x00000005ff007c0c */ /* 0x000fda000bf05300 */
[----:B------:R-:W-:Y:S05]  /*0da0*/  @!P0 BRA `(.L_x_10) ;  /* 0x00000000001c8947 */ /* 0x000fea0003800000 */
[----:B------:R-:W3:Y:S02]  /*0db0*/  LDC.64 R10, c[0x0][0x5a0] ;  /* 0x00016800ff0a7b82 */ /* 0x000ee40000000a00 */
[----:B---3--:R-:W3:Y:S02]  /*0dc0*/  LDG.E.64 R10, desc[UR16][R10.64] ;  /* 0x000000100a0a7981 */ /* 0x008ee4000c1e1b00 */
[----:B---3--:R-:W-:-:S04]  /*0dd0*/  ISETP.NE.U32.AND P0, PT, R10, RZ, PT ;  /* 0x000000ff0a00720c */ /* 0x008fc80003f05070 */
[----:B------:R-:W-:-:S13]  /*0de0*/  ISETP.NE.AND.EX P0, PT, R11, RZ, PT, P0 ;  /* 0x000000ff0b00720c */ /* 0x000fda0003f05300 */
[----:B------:R-:W-:Y:S05]  /*0df0*/  @!P0 BRA `(.L_x_10) ;  /* 0x0000000000088947 */ /* 0x000fea0003800000 */
[----:B01----:R0:W5:Y:S01]  /*0e00*/  LD.E R9, desc[UR16][R10.64] ;  /* 0x000000100a097980 */ /* 0x003162000c101900 */
[----:B------:R-:W-:Y:S05]  /*0e10*/  BRA `(.L_x_11) ;  /* 0x0000000000207947 */ /* 0x000fea0003800000 */
.L_x_10:
[----:B------:R-:W-:Y:S02]  /*0e20*/  ULDC.64 UR4, c[0x0][0x590] ;  /* 0x0001640000047ab9 */ /* 0x000fe40000000a00 */
[----:B------:R-:W-:-:S04]  /*0e30*/  ISETP.NE.U32.AND P0, PT, RZ, UR4, PT ;  /* 0x00000004ff007c0c */ /* 0x000fc8000bf05070 */
[----:B------:R-:W-:-:S13]  /*0e40*/  ISETP.NE.AND.EX P0, PT, RZ, UR5, PT, P0 ;  /* 0x00000005ff007c0c */ /* 0x000fda000bf05300 */
[----:B------:R-:W-:Y:S05]  /*0e50*/  @!P0 BRA `(.L_x_12) ;  /* 0x00000000000c8947 */ /* 0x000fea0003800000 */
[----:B------:R-:W0:Y:S02]  /*0e60*/  LDC.64 R10, c[0x0][0x590] ;  /* 0x00016400ff0a7b82 */ /* 0x000e240000000a00 */
[----:B01----:R1:W5:Y:S01]  /*0e70*/  LDG.E R9, desc[UR16][R10.64] ;  /* 0x000000100a097981 */ /* 0x003362000c1e1900 */
[----:B------:R-:W-:Y:S05]  /*0e80*/  BRA `(.L_x_11) ;  /* 0x0000000000047947 */ /* 0x000fea0003800000 */
.L_x_12:
[----:B01----:R-:W3:Y:S02]  /*0e90*/  LDC R9, c[0x0][0x584] ;  /* 0x00016100ff097b82 */ /* 0x003ee40000000800 */
.L_x_11:
[----:B------:R-:W-:-:S13]  /*0ea0*/  LOP3.LUT P0, RZ, R12, 0xff, RZ, 0xc0, !PT ;  /* 0x000000ff0cff7812 */ /* 0x000fda000780c0ff */
[----:B------:R-:W-:Y:S05]  /*0eb0*/  @!P0 EXIT ;  /* 0x000000000000894d */ /* 0x000fea0003800000 */
[----:B------:R-:W-:Y:S01]  /*0ec0*/  ULDC UR4, c[0x0][0x28c] ;  /* 0x0000a30000047ab9 */ /* 0x000fe20000000800 */
[----:B------:R-:W-:Y:S01]  /*0ed0*/  LOP3.LUT R138, R4, 0x1, RZ, 0xfc, !PT ;  /* 0x00000001048a7812 */ /* 0x000fe200078efcff */
[----:B------:R-:W-:-:S04]  /*0ee0*/  UIADD3 UR4, UR4, 0x3f, URZ ;  /* 0x0000003f04047890 */ /* 0x000fc8000fffe03f */
[----:B------:R-:W-:-:S04]  /*0ef0*/  USHF.R.S32.HI UR5, URZ, 0x1f, UR4 ;  /* 0x0000001f3f057899 */ /* 0x000fc80008011404 */
[----:B------:R-:W-:-:S03]  /*0f00*/  ULEA.HI UR5, UR5, UR4, URZ, 0x6 ;  /* 0x0000000405057291 */ /* 0x000fc6000f8f303f */
[----:B------:R-:W-:Y:S01]  /*0f10*/  UMOV UR4, URZ ;  /* 0x0000003f00047c82 */ /* 0x000fe20008000000 */
[----:B------:R-:W-:-:S03]  /*0f20*/  USHF.R.S32.HI UR9, URZ, 0x6, UR5 ;  /* 0x000000063f097899 */ /* 0x000fc60008011405 */
[----:B------:R-:W-:-:S09]  /*0f30*/  UMOV UR5, URZ ;  /* 0x0000003f00057c82 */ /* 0x000fd20008000000 */
.L_x_165:
[----:B01----:R-:W-:Y:S01]  /*0f40*/  LOP3.LUT R10, R0, 0x80, RZ, 0xc0, !PT ;  /* 0x00000080000a7812 */ /* 0x003fe200078ec0ff */
[----:B------:R-:W0:Y:S01]  /*0f50*/  S2UR UR13, SR_CgaCtaId ;  /* 0x00000000000d79c3 */ /* 0x000e220000008800 */
[----:B------:R-:W-:Y:S01]  /*0f60*/  UMOV UR12, 0x400 ;  /* 0x00000400000c7882 */ /* 0x000fe20000000000 */
[----:B------:R-:W-:Y:S01]  /*0f70*/  UMOV UR6, URZ ;  /* 0x0000003f00067c82 */ /* 0x000fe20008000000 */
[----:B------:R-:W-:Y:S01]  /*0f80*/  SHF.R.U32.HI R10, RZ, 0x7, R10 ;  /* 0x00000007ff0a7819 */ /* 0x000fe2000001160a */
[----:B------:R-:W-:Y:S01]  /*0f90*/  UMOV UR7, URZ ;  /* 0x0000003f00077c82 */ /* 0x000fe20008000000 */
[----:B------:R-:W-:Y:S01]  /*0fa0*/  UMOV UR18, UR5 ;  /* 0x0000000500127c82 */ /* 0x000fe20008000000 */
[----:B------:R-:W-:Y:S02]  /*0fb0*/  CS2R R14, SRZ ;  /* 0x00000000000e7805 */ /* 0x000fe4000001ff00 */
[----:B------:R-:W-:Y:S01]  /*0fc0*/  CS2R R12, SRZ ;  /* 0x00000000000c7805 */ /* 0x000fe2000001ff00 */
[----:B------:R-:W1:Y:S01]  /*0fd0*/  LDC R11, c[0x0][0x28c] ;  /* 0x0000a300ff0b7b82 */ /* 0x000e620000000800 */
[----:B------:R-:W4:Y:S01]  /*0fe0*/  SHFL.IDX PT, R10, R10, RZ, 0x1f ;  /* 0x00001fff0a0a7589 */ /* 0x000f2200000e0000 */
[----:B------:R-:W-:-:S02]  /*0ff0*/  CS2R R16, SRZ ;  /* 0x0000000000107805 */ /* 0x000fc4000001ff00 */
[----:B------:R-:W-:Y:S02]  /*1000*/  CS2R R18, SRZ ;  /* 0x0000000000127805 */ /* 0x000fe4000001ff00 */
[----:B------:R-:W-:Y:S02]  /*1010*/  CS2R R20, SRZ ;  /* 0x0000000000147805 */ /* 0x000fe4000001ff00 */
[----:B------:R-:W-:Y:S02]  /*1020*/  CS2R R22, SRZ ;  /* 0x0000000000167805 */ /* 0x000fe4000001ff00 */
[----:B------:R-:W-:Y:S02]  /*1030*/  CS2R R88, SRZ ;  /* 0x0000000000587805 */ /* 0x000fe4000001ff00 */
[----:B------:R-:W-:Y:S02]  /*1040*/  CS2R R90, SRZ ;  /* 0x00000000005a7805 */ /* 0x000fe4000001ff00 */
        /* <DEDUP_REMOVED lines=16> */
[----:B-1----:R-:W-:Y:S02]  /*1150*/  ISETP.GE.AND P0, PT, R11, 0x1, PT ;  /* 0x000000010b00780c */ /* 0x002fe40003f06270 */
[----:B------:R-:W-:Y:S02]  /*1160*/  CS2R R124, SRZ ;  /* 0x00000000007c7805 */ /* 0x000fe4000001ff00 */
[----:B----4-:R-:W-:-:S02]  /*1170*/  R2UR UR8, R10 ;  /* 0x000000000a0872ca */ /* 0x010fc400000e0000 */
[----:B------:R-:W-:Y:S02]  /*1180*/  CS2R R126, SRZ ;  /* 0x00000000007e7805 */ /* 0x000fe4000001ff00 */
[----:B------:R-:W-:Y:S02]  /*1190*/  CS2R R128, SRZ ;  /* 0x0000000000807805 */ /* 0x000fe4000001ff00 */
[----:B------:R-:W-:Y:S02]  /*11a0*/  CS2R R130, SRZ ;  /* 0x0000000000827805 */ /* 0x000fe4000001ff00 */
[----:B------:R-:W-:Y:S02]  /*11b0*/  CS2R R132, SRZ ;  /* 0x0000000000847805 */ /* 0x000fe4000001ff00 */
[----:B------:R-:W-:Y:S02]  /*11c0*/  CS2R R134, SRZ ;  /* 0x0000000000867805 */ /* 0x000fe4000001ff00 */
[----:B------:R-:W-:Y:S01]  /*11d0*/  CS2R R136, SRZ ;  /* 0x0000000000887805 */ /* 0x000fe2000001ff00 */
[----:B------:R-:W-:Y:S01]  /*11e0*/  IMAD.MOV.U32 R139, RZ, RZ, RZ ;  /* 0x000000ffff8b7224 */ /* 0x000fe200078e00ff */
[----:B------:R-:W-:Y:S01]  /*11f0*/  CS2R R24, SRZ ;  /* 0x0000000000187805 */ /* 0x000fe2000001ff00 */
[----:B------:R-:W-:Y:S01]  /*1200*/  IMAD.MOV.U32 R141, RZ, RZ, RZ ;  /* 0x000000ffff8d7224 */ /* 0x000fe200078e00ff */
[----:B---3--:R-:W-:Y:S01]  /*1210*/  CS2R R26, SRZ ;  /* 0x00000000001a7805 */ /* 0x008fe2000001ff00 */
[----:B------:R-:W-:Y:S01]  /*1220*/  IMAD.U32 R142, RZ, RZ, UR4 ;  /* 0x00000004ff8e7e24 */ /* 0x000fe2000f8e00ff */
[----:B------:R-:W-:Y:S01]  /*1230*/  CS2R R28, SRZ ;  /* 0x00000000001c7805 */ /* 0x000fe2000001ff00 */
[----:B------:R-:W-:Y:S01]  /*1240*/  ULEA.HI UR10, UR8, UR8, URZ, 0x1 ;  /* 0x00000008080a7291 */ /* 0x000fe2000f8f083f */
[----:B------:R-:W-:-:S02]  /*1250*/  CS2R R30, SRZ ;  /* 0x00000000001e7805 */ /* 0x000fc4000001ff00 */
[----:B------:R-:W-:Y:S02]  /*1260*/  CS2R R32, SRZ ;  /* 0x0000000000207805 */ /* 0x000fe4000001ff00 */
[----:B------:R-:W-:Y:S01]  /*1270*/  CS2R R34, SRZ ;  /* 0x0000000000227805 */ /* 0x000fe2000001ff00 */
[----:B------:R-:W-:Y:S01]  /*1280*/  ULOP3.LUT UR11, UR10, 0xffffe, URZ, 0xc0, !UPT ;  /* 0x000ffffe0a0b7892 */ /* 0x000fe2000f8ec03f */
[----:B------:R-:W-:Y:S01]  /*1290*/  CS2R R36, SRZ ;  /* 0x0000000000247805 */ /* 0x000fe2000001ff00 */
[----:B0-----:R-:W-:Y:S01]  /*12a0*/  ULEA UR10, UR13, UR12, 0x18 ;  /* 0x0000000c0d0a7291 */ /* 0x001fe2000f8ec03f */
[----:B------:R-:W-:Y:S01]  /*12b0*/  CS2R R38, SRZ ;  /* 0x0000000000267805 */ /* 0x000fe2000001ff00 */
[----:B------:R-:W-:Y:S01]  /*12c0*/  UIADD3 UR11, UR8, -UR11, URZ ;  /* 0x8000000b080b7290 */ /* 0x000fe2000fffe03f */
[----:B------:R-:W-:Y:S02]  /*12d0*/  CS2R R40, SRZ ;  /* 0x0000000000287805 */ /* 0x000fe4000001ff00 */
[----:B------:R-:W-:Y:S01]  /*12e0*/  CS2R R42, SRZ ;  /* 0x00000000002a7805 */ /* 0x000fe2000001ff00 */
[----:B------:R-:W-:Y:S01]  /*12f0*/  UMOV UR8, URZ ;  /* 0x0000003f00087c82 */ /* 0x000fe20008000000 */
[----:B------:R-:W-:Y:S01]  /*1300*/  ULEA UR11, UR11, UR10, 0xc ;  /* 0x0000000a0b0b7291 */ /* 0x000fe2000f8e603f */
[----:B------:R-:W-:-:S02]  /*1310*/  CS2R R44, SRZ ;  /* 0x00000000002c7805 */ /* 0x000fc4000001ff00 */
[----:B------:R-:W-:Y:S02]  /*1320*/  CS2R R46, SRZ ;  /* 0x00000000002e7805 */ /* 0x000fe4000001ff00 */
[----:B------:R-:W-:Y:S01]  /*1330*/  CS2R R48, SRZ ;  /* 0x0000000000307805 */ /* 0x000fe2000001ff00 */
[----:B------:R-:W-:Y:S01]  /*1340*/  UIADD3 UR11, UR11, 0x100, URZ ;  /* 0x000001000b0b7890 */ /* 0x000fe2000fffe03f */
[----:B------:R-:W-:Y:S02]  /*1350*/  CS2R R50, SRZ ;  /* 0x0000000000327805 */ /* 0x000fe4000001ff00 */
[----:B------:R-:W-:Y:S02]  /*1360*/  CS2R R52, SRZ ;  /* 0x0000000000347805 */ /* 0x000fe4000001ff00 */
[----:B------:R-:W-:Y:S01]  /*1370*/  CS2R R54, SRZ ;  /* 0x0000000000367805 */ /* 0x000fe2000001ff00 */
[----:B------:R-:W-:Y:S01]  /*1380*/  USHF.R.U32.HI UR11, URZ, 0x4, UR11 ;  /* 0x000000043f0b7899 */ /* 0x000fe2000801160b */
[----:B------:R-:W-:-:S02]  /*1390*/  CS2R R56, SRZ ;  /* 0x0000000000387805 */ /* 0x000fc4000001ff00 */
[----:B------:R-:W-:Y:S02]  /*13a0*/  CS2R R58, SRZ ;  /* 0x00000000003a7805 */ /* 0x000fe4000001ff00 */
[----:B------:R-:W-:Y:S01]  /*13b0*/  CS2R R60, SRZ ;  /* 0x00000000003c7805 */ /* 0x000fe2000001ff00 */
[----:B------:R-:W-:Y:S01]  /*13c0*/  ULOP3.LUT UR11, UR11, 0x3fff, URZ, 0xc0, !UPT ;  /* 0x00003fff0b0b7892 */ /* 0x000fe2000f8ec03f */
        /* <DEDUP_REMOVED lines=12> */
[----:B------:R-:W-:Y:S01]  /*1490*/  CS2R R86, SRZ ;  /* 0x0000000000567805 */ /* 0x000fe2000001ff00 */
[----:B------:R-:W-:Y:S06]  /*14a0*/  @!P0 BRA `(.L_x_13) ;  /* 0x0000000800308947 */ /* 0x000fec0003800000 */
[----:B------:R-:W-:-:S13]  /*14b0*/  ISETP.NE.AND P1, PT, R138, 0x3, PT ;  /* 0x000000038a00780c */ /* 0x000fda0003f25270 */
[----:B------:R-:W-:Y:S05]  /*14c0*/  @!P1 BRA `(.L_x_14) ;  /* 0x0000000000049947 */ /* 0x000fea0003800000 */
[----:B------:R-:W-:Y:S01]  /*14d0*/  BPT.TRAP 0x1 ;  /* 0x000000040000795c */ /* 0x000fe20000300000 */
.L_x_14:
[----:B------:R-:W-:Y:S01]  /*14e0*/  ULEA UR6, UR5, UR10, 0x3 ;  /* 0x0000000a05067291 */ /* 0x000fe2000f8e183f */
[----:B------:R-:W-:-:S05]  /*14f0*/  IMAD.U32 R10, RZ, RZ, UR4 ;  /* 0x00000004ff0a7e24 */ /* 0x000fca000f8e00ff */
[----:B------:R-:W-:-:S04]  /*1500*/  SHF.L.U32 R10, R10, 0x1f, RZ ;  /* 0x0000001f0a0a7819 */ /* 0x000fc800000006ff */
[----:B------:R0:W1:Y:S01]  /*1510*/  SYNCS.PHASECHK.TRANS64.TRYWAIT P0, [UR6], R10 ;  /* 0x0000000aff0075a7 */ /* 0x0000620008000146 */
[----:B------:R-:W-:Y:S05]  /*1520*/  @!P1 BRA `(.L_x_15) ;  /* 0x0000000000049947 */ /* 0x000fea0003800000 */
[----:B------:R-:W-:Y:S01]  /*1530*/  BPT.TRAP 0x1 ;  /* 0x000000040000795c */ /* 0x000fe20000300000 */
.L_x_15:
[----:B-1----:R-:W-:Y:S05]  /*1540*/  @P0 BRA `(.L_x_16) ;  /* 0x0000000000080947 */ /* 0x002fea0003800000 */
[----:B------:R-:W1:Y:S02]  /*1550*/  SYNCS.PHASECHK.TRANS64.TRYWAIT P0, [UR6], R10 ;  /* 0x0000000aff0075a7 */ /* 0x000e640008000146 */
[----:B-1----:R-:W-:Y:S05]  /*1560*/  @!P0 BRA `(.L_x_17) ;  /* 0x0000007c00208947 */ /* 0x002fea0003800000 */
.L_x_16:
[----:B------:R-:W-:Y:S01]  /*1570*/  UIADD3 UR6, UR10, 0xa100, URZ ;  /* 0x0000a1000a067890 */ /* 0x000fe2000fffe03f */
[----:B------:R-:W-:Y:S01]  /*1580*/  WARPGROUP.ARRIVE ;  /* 0x00000000000079c5 */ /* 0x000fe20000000000 */
[----:B------:R-:W-:Y:S01]  /*1590*/  ULOP3.LUT UR12, UR11, 0x10000, URZ, 0xfc, !UPT ;  /* 0x000100000b0c7892 */ /* 0x000fe2000f8efc3f */
[----:B------:R-:W-:Y:S01]  /*15a0*/  CS2R R14, SRZ ;  /* 0x00000000000e7805 */ /* 0x000fe2000001ff00 */
[----:B------:R-:W-:Y:S01]  /*15b0*/  USHF.R.U32.HI UR6, URZ, 0x4, UR6 ;  /* 0x000000043f067899 */ /* 0x000fe20008011606 */
[----:B------:R-:W-:Y:S01]  /*15c0*/  CS2R R12, SRZ ;  /* 0x00000000000c7805 */ /* 0x000fe2000001ff00 */
[----:B------:R-:W-:Y:S01]  /*15d0*/  ULEA UR12, UR5, UR12, 0x9 ;  /* 0x0000000c050c7291 */ /* 0x000fe2000f8e483f */
[----:B------:R-:W-:Y:S01]  /*15e0*/  CS2R R16, SRZ ;  /* 0x0000000000107805 */ /* 0x000fe2000001ff00 */
[----:B------:R-:W-:Y:S01]  /*15f0*/  ULOP3.LUT UR6, UR6, 0x3fff, URZ, 0xc0, !UPT ;  /* 0x00003fff06067892 */ /* 0x000fe2000f8ec03f */
[----:B------:R-:W-:Y:S01]  /*1600*/  CS2R R18, SRZ ;  /* 0x0000000000127805 */ /* 0x000fe2000001ff00 */
[----:B------:R-:W-:Y:S01]  /*1610*/  UMOV UR13, 0x80000020 ;  /* 0x80000020000d7882 */ /* 0x000fe20000000000 */
[----:B------:R-:W-:Y:S01]  /*1620*/  UMOV UR15, 0x80000020 ;  /* 0x80000020000f7882 */ /* 0x000fe20000000000 */
[----:B------:R-:W-:Y:S01]  /*1630*/  ULOP3.LUT UR6, UR6, 0x10000, URZ, 0xfc, !UPT ;  /* 0x0001000006067892 */ /* 0x000fe2000f8efc3f */
[----:B------:R-:W-:Y:S01]  /*1640*/  CS2R R20, SRZ ;  /* 0x0000000000147805 */ /* 0x000fe2000001ff00 */
[----:B------:R-:W-:Y:S01]  /*1650*/  ULDC UR7, c[0x0][0x50c] ;  /* 0x0001430000077ab9 */ /* 0x000fe20000000800 */
[----:B------:R-:W-:Y:S01]  /*1660*/  CS2R R22, SRZ ;  /* 0x0000000000167805 */ /* 0x000fe2000001ff00 */
[----:B------:R-:W-:Y:S01]  /*1670*/  ULEA UR14, UR5, UR6, 0x9 ;  /* 0x00000006050e7291 */ /* 0x000fe2000f8e483f */
[----:B------:R-:W-:Y:S01]  /*1680*/  CS2R R88, SRZ ;  /* 0x0000000000587805 */ /* 0x000fe2000001ff00 */
[----:B------:R-:W-:Y:S01]  /*1690*/  UISETP.NE.AND UP0, UPT, UR7, 0x2, UPT ;  /* 0x000000020700788c */ /* 0x000fe2000bf05270 */
[----:B------:R-:W-:Y:S01]  /*16a0*/  CS2R R90, SRZ ;  /* 0x00000000005a7805 */ /* 0x000fe2000001ff00 */
[----:B------:R-:W-:Y:S01]  /*16b0*/  UMOV UR6, 0x2 ;  /* 0x0000000200067882 */ /* 0x000fe20000000000 */
[----:B------:R-:W-:Y:S01]  /*16c0*/  CS2R R92, SRZ ;  /* 0x00000000005c7805 */ /* 0x000fe2000001ff00 */
[----:B------:R-:W-:Y:S01]  /*16d0*/  USEL UR7, URZ, 0x1, UP0 ;  /* 0x000000013f077887 */ /* 0x000fe20008000000 */
[----:B------:R-:W-:-:S02]  /*16e0*/  CS2R R94, SRZ ;  /* 0x00000000005e7805 */ /* 0x000fc4000001ff00 */
[----:B------:R-:W-:Y:S01]  /*16f0*/  CS2R R96, SRZ ;  /* 0x0000000000607805 */ /* 0x000fe2000001ff00 */
[----:B------:R-:W-:Y:S01]  /*1700*/  QGMMA.64x128x32.F32.E4M3.E4M3 R24, gdesc[UR12], RZ, !UPT ;  /* 0x01e000000c1879f3 */ /* 0x000fe2000c7008ff */
[----:B------:R-:W-:Y:S01]  /*1710*/  UIADD3 UR12, UR12, 0x2, URZ ;  /* 0x000000020c0c7890 */ /* 0x000fe2000fffe03f */
[----:B------:R-:W-:Y:S02]  /*1720*/  CS2R R98, SRZ ;  /* 0x0000000000627805 */ /* 0x000fe4000001ff00 */
[----:B------:R-:W-:Y:S01]  /*1730*/  ISETP.NE.AND P0, PT, RZ, UR7, PT ;  /* 0x00000007ff007c0c */ /* 0x000fe2000bf05270 */
[----:B------:R-:W-:Y:S01]  /*1740*/  UIADD3 UR14, UR14, 0x2, URZ ;  /* 0x000000020e0e7890 */ /* 0x000fe2000fffe03f */
[----:B------:R-:W-:Y:S01]  /*1750*/  CS2R R100, SRZ ;  /* 0x0000000000647805 */ /* 0x000fe2000001ff00 */
[----:B------:R-:W-:Y:S01]  /*1760*/  UMOV UR13, 0x80000020 ;  /* 0x80000020000d7882 */ /* 0x000fe20000000000 */
[----:B------:R-:W-:Y:S01]  /*1770*/  UMOV UR15, 0x80000020 ;  /* 0x80000020000f7882 */ /* 0x000fe20000000000 */
        /* <DEDUP_REMOVED lines=17> */
[----:B------:R-:W-:Y:S01]  /*1890*/  CS2R R136, SRZ ;  /* 0x0000000000887805 */ /* 0x000fe2000001ff00 */
[----:B------:R-:W-:Y:S02]  /*18a0*/  IMAD.MOV.U32 R139, RZ, RZ, RZ ;  /* 0x000000ffff8b7224 */ /* 0x000fe400078e00ff */
[----:B------:R-:W-:Y:S01]  /*18b0*/  IMAD.MOV.U32 R141, RZ, RZ, RZ ;  /* 0x000000ffff8d7224 */ /* 0x000fe200078e00ff */
[----:B------:R-:W-:Y:S01]  /*18c0*/  QGMMA.64x128x32.F32.E4M3.E4M3 R24, gdesc[UR12], R24, gsb0 ;  /* 0x01e000000c1879f3 */ /* 0x000fe20008000818 */
[----:B------:R-:W-:Y:S05]  /*18d0*/  @!P0 BRA `(.L_x_18) ;  /* 0x0000000400088947 */ /* 0x000fea0003800000 */
[----:B------:R-:W-:Y:S02]  /*18e0*/  WARPGROUP.DEPBAR.LE gsb0, 0x0 ;  /* 0x00008000000079c5 */ /* 0x000fe40000010000 */
[----:B------:R-:W-:-:S01]  /*18f0*/  FADD R141, RZ, R24 ;  /* 0x00000018ff8d7221 */ /* 0x000fc20000000000 */
[----:B------:R-:W-:Y:S01]  /*1900*/  FADD R136, RZ, R25 ;  /* 0x00000019ff887221 */ /* 0x000fe20000000000 */
        /* <DEDUP_REMOVED lines=62> */
[----:B------:R-:W-:-:S06]  /*1cf0*/  UMOV UR6, URZ ;  /* 0x0000003f00067c82 */ /* 0x000fcc0008000000 */
.L_x_18:
[----:B------:R-:W-:-:S04]  /*1d00*/  UIADD3 UR18, UR5, 0x1, URZ ;  /* 0x0000000105127890 */ /* 0x000fc8000fffe03f */
[----:B------:R-:W-:-:S04]  /*1d10*/  UISETP.NE.AND UP0, UPT, UR18, 0x5, UPT ;  /* 0x000000051200788c */ /* 0x000fc8000bf05270 */
[----:B------:R-:W-:Y:S02]  /*1d20*/  USEL UR8, URZ, 0x1, UP0 ;  /* 0x000000013f087887 */ /* 0x000fe40008000000 */
[----:B------:R-:W-:Y:S02]  /*1d30*/  USEL UR18, UR18, URZ, UP0 ;  /* 0x0000003f12127287 */ /* 0x000fe40008000000 */
[----:B------:R-:W-:-:S06]  /*1d40*/  ULOP3.LUT UR8, UR4, UR8, URZ, 0x3c, !UPT ;  /* 0x0000000804087292 */ /* 0x000fcc000f8e3c3f */
[----:B------:R-:W-:Y:S01]  /*1d50*/  IMAD.U32 R142, RZ, RZ, UR8 ;  /* 0x00000008ff8e7e24 */ /* 0x000fe2000f8e00ff */
[----:B------:R-:W-:-:S06]  /*1d60*/  UMOV UR8, 0x1 ;  /* 0x0000000100087882 */ /* 0x000fcc0000000000 */
.L_x_13:
[----:B------:R-:W-:-:S04]  /*1d70*/  UISETP.LT.AND UP0, UPT, UR9, 0x1, UPT ;  /* 0x000000010900788c */ /* 0x000fc8000bf01270 */
[----:B------:R-:W-:-:S04]  /*1d80*/  USEL UR12, UR9, 0x1, UP0 ;  /* 0x00000001090c7887 */ /* 0x000fc80008000000 */
[----:B------:R-:W-:-:S04]  /*1d90*/  UIADD3 UR12, UR9, -UR12, URZ ;  /* 0x8000000c090c7290 */ /* 0x000fc8000fffe03f */
[----:B------:R-:W-:-:S06]  /*1da0*/  UISETP.GE.AND UP0, UPT, UR12, 0x1, UPT ;  /* 0x000000010c00788c */ /* 0x000fcc000bf06270 */
[----:B------:R-:W-:-:S13]  /*1db0*/  PLOP3.LUT P0, PT, PT, PT, UP0, 0x80, 0x0 ;  /* 0x000000000000781c */ /* 0x000fda0003f0f008 */
[----:B------:R-:W-:Y:S05]  /*1dc0*/  @!P0 BRA `(.L_x_19) ;  /* 0x0000000800048947 */ /* 0x000fea0003800000 */
[----:B01----:R-:W-:Y:S01]  /*1dd0*/  IMAD.U32 R10, RZ, RZ, UR12 ;  /* 0x0000000cff0a7e24 */ /* 0x003fe2000f8e00ff */
[----:B------:R-:W-:Y:S01]  /*1de0*/  UMOV UR19, UR5 ;  /* 0x0000000500137c82 */ /* 0x000fe20008000000 */
[----:B------:R-:W-:-:S05]  /*1df0*/  ULDC UR20, c[0x0][0x50c] ;  /* 0x0001430000147ab9 */ /* 0x000fca0000000800 */
.L_x_27:
[----:B------:R-:W-:-:S13]  /*1e00*/  ISETP.NE.AND P1, PT, R138, 0x3, PT ;  /* 0x000000038a00780c */ /* 0x000fda0003f25270 */
[----:B01----:R-:W-:Y:S05]  /*1e10*/  @!P1 BRA `(.L_x_20) ;  /* 0x0000000000049947 */ /* 0x003fea0003800000 */
[----:B------:R-:W-:Y:S01]  /*1e20*/  BPT.TRAP 0x1 ;  /* 0x000000040000795c */ /* 0x000fe20000300000 */
.L_x_20:
[----:B------:R-:W0:Y:S01]  /*1e30*/  S2UR UR12, SR_CgaCtaId ;  /* 0x00000000000c79c3 */ /* 0x000e220000008800 */
[----:B------:R-:W-:Y:S01]  /*1e40*/  UMOV UR10, 0x400 ;  /* 0x00000400000a7882 */ /* 0x000fe20000000000 */
[----:B------:R-:W-:Y:S01]  /*1e50*/  SHF.L.U32 R11, R142, 0x1f, RZ ;  /* 0x0000001f8e0b7819 */ /* 0x000fe200000006ff */
[----:B0-----:R-:W-:-:S04]  /*1e60*/  ULEA UR10, UR12, UR10, 0x18 ;  /* 0x0000000a0c0a7291 */ /* 0x001fc8000f8ec03f */
[----:B------:R-:W-:-:S09]  /*1e70*/  ULEA UR12, UR18, UR10, 0x3 ;  /* 0x0000000a120c7291 */ /* 0x000fd2000f8e183f */
[----:B------:R0:W1:Y:S01]  /*1e80*/  SYNCS.PHASECHK.TRANS64.TRYWAIT P0, [UR12], R11 ;  /* 0x0000000bff0075a7 */ /* 0x000062000800014c */
[----:B------:R-:W-:Y:S05]  /*1e90*/  @!P1 BRA `(.L_x_21) ;  /* 0x0000000000049947 */ /* 0x000fea0003800000 */
[----:B------:R-:W-:Y:S01]  /*1ea0*/  BPT.TRAP 0x1 ;  /* 0x000000040000795c */ /* 0x000fe20000300000 */
.L_x_21:
[----:B-1----:R-:W-:Y:S05]  /*1eb0*/  @P0 BRA `(.L_x_22) ;  /* 0x0000000000080947 */ /* 0x002fea0003800000 */
[----:B------:R-:W1:Y:S02]  /*1ec0*/  SYNCS.PHASECHK.TRANS64.TRYWAIT P0, [UR12], R11 ;  /* 0x0000000bff0075a7 */ /* 0x000e64000800014c */
[----:B-1----:R-:W-:Y:S05]  /*1ed0*/  @!P0 BRA `(.L_x_23) ;  /* 0x0000007000dc8947 */ /* 0x002fea0003800000 */
.L_x_22:
[----:B------:R-:W-:Y:S01]  /*1ee0*/  UIADD3 UR12, UR10, 0xa100, URZ ;  /* 0x0000a1000a0c7890 */ /* 0x000fe2000fffe03f */
[----:B------:R-:W-:Y:S01]  /*1ef0*/  WARPGROUP.ARRIVE ;  /* 0x00000000000079c5 */ /* 0x000fe20000000000 */
[----:B------:R-:W-:Y:S02]  /*1f00*/  UISETP.NE.AND UP0, UPT, UR7, URZ, UPT ;  /* 0x0000003f0700728c */ /* 0x000fe4000bf05270 */
[----:B------:R-:W-:Y:S02]  /*1f10*/  USHF.R.U32.HI UR12, URZ, 0x4, UR12 ;  /* 0x000000043f0c7899 */ /* 0x000fe4000801160c */
[----:B------:R-:W-:Y:S02]  /*1f20*/  USEL UR8, UR8, URZ, !UP0 ;  /* 0x0000003f08087287 */ /* 0x000fe4000c000000 */
[----:B------:R-:W-:Y:S02]  /*1f30*/  ULOP3.LUT UR7, UR12, 0x3fff, URZ, 0xc0, !UPT ;  /* 0x00003fff0c077892 */ /* 0x000fe4000f8ec03f */
[----:B------:R-:W-:-:S02]  /*1f40*/  ULOP3.LUT UR12, UR11, 0x10000, URZ, 0xfc, !UPT ;  /* 0x000100000b0c7892 */ /* 0x000fc4000f8efc3f */
[----:B------:R-:W-:Y:S02]  /*1f50*/  ULOP3.LUT UR7, UR7, 0x10000, URZ, 0xfc, !UPT ;  /* 0x0001000007077892 */ /* 0x000fe4000f8efc3f */
[----:B------:R-:W-:Y:S02]  /*1f60*/  UISETP.NE.U32.AND UP0, UPT, UR8, URZ, UPT ;  /* 0x0000003f0800728c */ /* 0x000fe4000bf05070 */
[----:B------:R-:W-:Y:S02]  /*1f70*/  ULEA UR12, UR18, UR12, 0x9 ;  /* 0x0000000c120c7291 */ /* 0x000fe4000f8e483f */
[----:B------:R-:W-:Y:S01]  /*1f80*/  ULEA UR14, UR18, UR7, 0x9 ;  /* 0x00000007120e7291 */ /* 0x000fe2000f8e483f */
[----:B------:R-:W-:Y:S01]  /*1f90*/  UMOV UR13, 0x80000020 ;  /* 0x80000020000d7882 */ /* 0x000fe20000000000 */
[----:B------:R-:W-:Y:S01]  /*1fa0*/  UMOV UR15, 0x80000020 ;  /* 0x80000020000f7882 */ /* 0x000fe20000000000 */
[----:B------:R-:W-:-:S06]  /*1fb0*/  UIADD3 UR6, UR6, 0x2, URZ ;  /* 0x0000000206067890 */ /* 0x000fcc000fffe03f */
[----:B------:R-:W-:Y:S01]  /*1fc0*/  QGMMA.64x128x32.F32.E4M3.E4M3 R24, gdesc[UR12], R24, UP0 ;  /* 0x01e000000c1879f3 */ /* 0x000fe2000bf00818 */
[----:B------:R-:W-:Y:S02]  /*1fd0*/  UIADD3 UR12, UR12, 0x2, URZ ;  /* 0x000000020c0c7890 */ /* 0x000fe4000fffe03f */
[----:B------:R-:W-:Y:S01]  /*1fe0*/  UIADD3 UR14, UR14, 0x2, URZ ;  /* 0x000000020e0e7890 */ /* 0x000fe2000fffe03f */
[----:B------:R-:W-:Y:S01]  /*1ff0*/  UMOV UR13, 0x80000020 ;  /* 0x80000020000d7882 */ /* 0x000fe20000000000 */
[----:B------:R-:W-:Y:S01]  /*2000*/  UMOV UR15, 0x80000020 ;  /* 0x80000020000f7882 */ /* 0x000fe20000000000 */
[----:B------:R-:W-:-:S04]  /*2010*/  UISETP.NE.AND UP0, UPT, UR6, UR20, UPT ;  /* 0x000000140600728c */ /* 0x000fc8000bf05270 */
[----:B------:R-:W-:-:S06]  /*2020*/  USEL UR7, URZ, 0x1, UP0 ;  /* 0x000000013f077887 */ /* 0x000fcc0008000000 */
[----:B------:R-:W-:Y:S01]  /*2030*/  ISETP.NE.AND P0, PT, RZ, UR7, PT ;  /* 0x00000007ff007c0c */ /* 0x000fe2000bf05270 */
[----:B------:R-:W-:Y:S03]  /*2040*/  QGMMA.64x128x32.F32.E4M3.E4M3 R24, gdesc[UR12], R24, gsb0 ;  /* 0x01e000000c1879f3 */ /* 0x000fe60008000818 */
[----:B------:R-:W-:-:S09]  /*2050*/  WARPGROUP.DEPBAR.LE gsb0, 0x1 ;  /* 0x00008000000079c5 */ /* 0x000fd20000010100 */
[----:B------:R-:W-:Y:S05]  /*2060*/  @!P0 BRA `(.L_x_24) ;  /* 0x0000000400088947 */ /* 0x000fea0003800000 */
[----:B------:R-:W-:Y:S02]  /*2070*/  WARPGROUP.DEPBAR.LE gsb0, 0x0 ;  /* 0x00008000000079c5 */ /* 0x000fe40000010000 */
[----:B------:R-:W-:-:S01]  /*2080*/  FADD R141, R24, R141 ;  /* 0x0000008d188d7221 */ /* 0x000fc20000000000 */
[----:B------:R-:W-:Y:S01]  /*2090*/  FADD R136, R25, R136 ;  /* 0x0000008819887221 */ /* 0x000fe20000000000 */
        /* <DEDUP_REMOVED lines=62> */
[----:B------:R-:W-:-:S06]  /*2480*/  UMOV UR6, URZ ;  /* 0x0000003f00067c82 */ /* 0x000fcc0008000000 */
.L_x_24:
[----:B------:R-:W-:Y:S05]  /*2490*/  @!P1 BRA `(.L_x_25) ;  /* 0x0000000000049947 */ /* 0x000fea0003800000 */
[----:B------:R-:W-:Y:S01]  /*24a0*/  BPT.TRAP 0x1 ;  /* 0x000000040000795c */ /* 0x000fe20000300000 */
.L_x_25:
[----:B------:R-:W-:Y:S01]  /*24b0*/  ULEA UR8, UR19, UR10, 0x3 ;  /* 0x0000000a13087291 */ /* 0x000fe2000f8e183f */
[----:B------:R-:W-:-:S03]  /*24c0*/  ISETP.GT.U32.AND P0, PT, R4, 0x1, PT ;  /* 0x000000010400780c */ /* 0x000fc60003f04070 */
[----:B------:R-:W-:-:S04]  /*24d0*/  UIADD3 UR8, UR8, 0x28, URZ ;  /* 0x0000002808087890 */ /* 0x000fc8000fffe03f */
[----:B------:R-:W-:-:S09]  /*24e0*/  UPRMT UR8, URZ, 0x654, UR8 ;  /* 0x000006543f087896 */ /* 0x000fd20008000008 */
[----:B------:R-:W-:Y:S01]  /*24f0*/  SYNCS.ARRIVE.TRANS64.RED.A1T0 RZ, [UR8], RZ ;  /* 0x000000ffffff79a7 */ /* 0x000fe20008100408 */
[----:B------:R-:W-:Y:S05]  /*2500*/  @P0 BRA `(.L_x_26) ;  /* 0x0000000000040947 */ /* 0x000fea0003800000 */
[----:B------:R-:W-:Y:S01]  /*2510*/  BPT.TRAP 0x1 ;  /* 0x000000040000795c */ /* 0x000fe20000300000 */
.L_x_26:
[----:B------:R-:W-:Y:S01]  /*2520*/  UIADD3 UR18, UR18, 0x1, URZ ;  /* 0x0000000112127890 */ /* 0x000fe2000fffe03f */
[C---:B------:R-:W-:Y:S01]  /*2530*/  ISETP.GT.AND P0, PT, R10.reuse, 0x1, PT ;  /* 0x000000010a00780c */ /* 0x040fe20003f04270 */
[----:B------:R-:W-:Y:S01]  /*2540*/  UIADD3 UR19, UR19, 0x1, URZ ;  /* 0x0000000113137890 */ /* 0x000fe2000fffe03f */
[----:B------:R-:W-:Y:S01]  /*2550*/  VIADD R10, R10, 0xffffffff ;  /* 0xffffffff0a0a7836 */ /* 0x000fe20000000000 */
[----:B------:R-:W-:Y:S02]  /*2560*/  UISETP.NE.AND UP0, UPT, UR18, 0x5, UPT ;  /* 0x000000051200788c */ /* 0x000fe4000bf05270 */
[----:B------:R-:W-:Y:S02]  /*2570*/  UISETP.NE.AND UP1, UPT, UR19, 0x5, UPT ;  /* 0x000000051300788c */ /* 0x000fe4000bf25270 */
[----:B------:R-:W-:Y:S02]  /*2580*/  USEL UR8, URZ, 0x1, UP0 ;  /* 0x000000013f087887 */ /* 0x000fe40008000000 */
[----:B------:R-:W-:-:S02]  /*2590*/  USEL UR18, UR18, URZ, UP0 ;  /* 0x0000003f12127287 */ /* 0x000fc40008000000 */
[----:B------:R-:W-:Y:S02]  /*25a0*/  USEL UR19, UR19, URZ, UP1 ;  /* 0x0000003f13137287 */ /* 0x000fe40008800000 */
[----:B------:R-:W-:Y:S01]  /*25b0*/  LOP3.LUT R142, R142, UR8, RZ, 0x3c, !PT ;  /* 0x000000088e8e7c12 */ /* 0x000fe2000f8e3cff */
[----:B------:R-:W-:Y:S01]  /*25c0*/  UMOV UR8, 0x1 ;  /* 0x0000000100087882 */ /* 0x000fe20000000000 */
[----:B------:R-:W-:Y:S08]  /*25d0*/  @P0 BRA `(.L_x_27) ;  /* 0xfffffff800080947 */ /* 0x000ff0000383ffff */
.L_x_19:
[----:B------:R-:W-:Y:S01]  /*25e0*/  UISETP.NE.AND UP0, UPT, UR6, URZ, UPT ;  /* 0x0000003f0600728c */ /* 0x000fe2000bf05270 */
[----:B01----:R-:W0:Y:S03]  /*25f0*/  LDC R10, c[0x0][0x28c] ;  /* 0x0000a300ff0a7b82 */ /* 0x003e260000000800 */
[----:B------:R-:W-:-:S06]  /*2600*/  USEL UR6, URZ, 0x1, !UP0 ;  /* 0x000000013f067887 */ /* 0x000fcc000c000000 */
[----:B------:R-:W-:Y:S02]  /*2610*/  ISETP.NE.AND P0, PT, RZ, UR6, PT ;  /* 0x00000006ff007c0c */ /* 0x000fe4000bf05270 */
[----:B0-----:R-:W-:-:S11]  /*2620*/  ISETP.GE.AND P1, PT, R10, 0x1, PT ;  /* 0x000000010a00780c */ /* 0x001fd60003f26270 */
[----:B------:R-:W-:Y:S05]  /*2630*/  @!P0 BRA `(.L_x_28) ;  /* 0x0000000400048947 */ /* 0x000fea0003800000 */
[----:B------:R-:W-:Y:S02]  /*2640*/  WARPGROUP.DEPBAR.LE gsb0, 0x0 ;  /* 0x00008000000079c5 */ /* 0x000fe40000010000 */
[----:B------:R-:W-:Y:S01]  /*2650*/  FADD R141, R24, R141 ;  /* 0x0000008d188d7221 */ /* 0x000fe20000000000 */
        /* <DEDUP_REMOVED lines=62> */
[----:B------:R-:W-:-:S07]  /*2a40*/  FADD R14, R14, R87 ;  /* 0x000000570e0e7221 */ /* 0x000fce0000000000 */
.L_x_28:
[----:B------:R-:W-:Y:S02]  /*2a50*/  WARPGROUP.DEPBAR.LE gsb0, 0x0 ;  /* 0x00008000000079c5 */ /* 0x000fe40000010000 */
[----:B------:R-:W-:Y:S05]  /*2a60*/  @!P1 BRA `(.L_x_29) ;  /* 0x0000000000409947 */ /* 0x000fea0003800000 */
[----:B------:R-:W-:-:S13]  /*2a70*/  ISETP.NE.AND P0, PT, R138, 0x3, PT ;  /* 0x000000038a00780c */ /* 0x000fda0003f05270 */
[----:B------:R-:W-:Y:S05]  /*2a80*/  @!P0 BRA `(.L_x_30) ;  /* 0x0000000000048947 */ /* 0x000fea0003800000 */
[----:B------:R-:W-:Y:S01]  /*2a90*/  BPT.TRAP 0x1 ;  /* 0x000000040000795c */ /* 0x000fe20000300000 */
.L_x_30:
[----:B------:R-:W-:Y:S01]  /*2aa0*/  UISETP.LT.AND UP0, UPT, UR9, 0x1, UPT ;  /* 0x000000010900788c */ /* 0x000fe2000bf01270 */
[----:B------:R-:W-:-:S03]  /*2ab0*/  ISETP.GT.U32.AND P0, PT, R4, 0x1, PT ;  /* 0x000000010400780c */ /* 0x000fc60003f04070 */
[----:B------:R-:W-:-:S04]  /*2ac0*/  USEL UR8, UR9, 0x1, UP0 ;  /* 0x0000000109087887 */ /* 0x000fc80008000000 */
[----:B------:R-:W-:-:S04]  /*2ad0*/  UIADD3 UR8, UR5, UR9, -UR8 ;  /* 0x0000000905087290 */ /* 0x000fc8000fffe808 */
[----:B------:R-:W-:-:S04]  /*2ae0*/  UIMAD.WIDE.U32 UR6, UR8, -0x33333333, URZ ;  /* 0xcccccccd080678a5 */ /* 0x000fc8000f8e003f */
[----:B------:R-:W-:-:S04]  /*2af0*/  USHF.R.U32.HI UR6, URZ, 0x2, UR7 ;  /* 0x000000023f067899 */ /* 0x000fc80008011607 */
[----:B------:R-:W-:-:S04]  /*2b00*/  UIMAD UR8, UR6, -0x5, UR8 ;  /* 0xfffffffb060878a4 */ /* 0x000fc8000f8e0208 */
[----:B------:R-:W-:-:S04]  /*2b10*/  ULEA UR8, UR8, UR10, 0x3 ;  /* 0x0000000a08087291 */ /* 0x000fc8000f8e183f */
[----:B------:R-:W-:-:S04]  /*2b20*/  UIADD3 UR8, UR8, 0x28, URZ ;  /* 0x0000002808087890 */ /* 0x000fc8000fffe03f */
[----:B------:R-:W-:-:S09]  /*2b30*/  UPRMT UR8, URZ, 0x654, UR8 ;  /* 0x000006543f087896 */ /* 0x000fd20008000008 */
[----:B------:R-:W-:Y:S01]  /*2b40*/  SYNCS.ARRIVE.TRANS64.RED.A1T0 RZ, [UR8], RZ ;  /* 0x000000ffffff79a7 */ /* 0x000fe20008100408 */
[----:B------:R-:W-:Y:S05]  /*2b50*/  @P0 BRA `(.L_x_29) ;  /* 0x0000000000040947 */ /* 0x000fea0003800000 */
[----:B------:R-:W-:Y:S01]  /*2b60*/  BPT.TRAP 0x1 ;  /* 0x000000040000795c */ /* 0x000fe20000300000 */
.L_x_29:
[----:B------:R-:W0:Y:S01]  /*2b70*/  LDC R26, c[0x0][0x288] ;  /* 0x0000a200ff1a7b82 */ /* 0x000e220000000800 */
[--C-:B------:R-:W-:Y:S01]  /*2b80*/  SHF.R.U32.HI R10, RZ, 0x2, R0.reuse ;  /* 0x00000002ff0a7819 */ /* 0x100fe20000011600 */
[----:B------:R-:W-:Y:S01]  /*2b90*/  IMAD.SHL.U32 R29, R7, 0x80, RZ ;  /* 0x00000080071d7824 */ /* 0x000fe200078e00ff */
[----:B------:R-:W-:Y:S01]  /*2ba0*/  SHF.R.U32.HI R25, RZ, 0x7, R0 ;  /* 0x00000007ff197819 */ /* 0x000fe20000011600 */
[----:B------:R-:W-:Y:S01]  /*2bb0*/  UIADD3 UR5, UR9, UR5, URZ ;  /* 0x0000000509057290 */ /* 0x000fe2000fffe03f */
[----:B------:R-:W-:Y:S01]  /*2bc0*/  LOP3.LUT R11, R10, 0x7, RZ, 0xc0, !PT ;  /* 0x000000070a0b7812 */ /* 0x000fe200078ec0ff */
[----:B------:R-:W-:Y:S01]  /*2bd0*/  IMAD.SHL.U32 R31, R6, 0x80, RZ ;  /* 0x00000080061f7824 */ /* 0x000fe200078e00ff */
[----:B------:R-:W-:Y:S01]  /*2be0*/  LOP3.LUT R10, R25, 0x1, RZ, 0xc0, !PT ;  /* 0x00000001190a7812 */ /* 0x000fe200078ec0ff */
[----:B------:R-:W-:Y:S01]  /*2bf0*/  UISETP.GT.U32.AND UP0, UPT, UR5, 0x4, UPT ;  /* 0x000000040500788c */ /* 0x000fe2000bf04070 */
[----:B------:R-:W-:Y:S01]  /*2c00*/  LOP3.LUT R24, R0, 0x60, RZ, 0xc0, !PT ;  /* 0x0000006000187812 */ /* 0x000fe200078ec0ff */
[----:B------:R-:W-:Y:S01]  /*2c10*/  ULDC UR12, c[0x0][0x284] ;  /* 0x0000a100000c7ab9 */ /* 0x000fe20000000800 */
[----:B------:R-:W-:Y:S01]  /*2c20*/  UISETP.GE.U32.AND UP1, UPT, UR9, 0x5, UPT ;  /* 0x000000050900788c */ /* 0x000fe2000bf26070 */
[----:B------:R-:W-:Y:S01]  /*2c30*/  IMAD.SHL.U32 R30, R10, 0x40, RZ ;  /* 0x000000400a1e7824 */ /* 0x000fe200078e00ff */
[----:B------:R-:W-:Y:S01]  /*2c40*/  SHF.R.U32.HI R28, RZ, 0x1, R24 ;  /* 0x00000001ff1c7819 */ /* 0x000fe20000011618 */
[----:B------:R-:W-:Y:S01]  /*2c50*/  UISETP.LT.U32.AND UP0, UPT, UR9, 0x5, UP0 ;  /* 0x000000050900788c */ /* 0x000fe20008701070 */
[----:B------:R-:W-:Y:S01]  /*2c60*/  LOP3.LUT R24, R0, 0x3, RZ, 0xc0, !PT ;  /* 0x0000000300187812 */ /* 0x000fe200078ec0ff */
[----:B------:R-:W-:Y:S01]  /*2c70*/  UIMAD.WIDE.U32 UR6, UR5, -0x33333333, URZ ;  /* 0xcccccccd050678a5 */ /* 0x000fe2000f8e003f */
[--C-:B------:R-:W-:Y:S01]  /*2c80*/  IADD3 R25, RZ, -R28, -R11.reuse ;  /* 0x8000001cff197210 */ /* 0x100fe20007ffe80b */
[----:B------:R-:W-:Y:S01]  /*2c90*/  USEL UR8, URZ, 0x1, !UP0 ;  /* 0x000000013f087887 */ /* 0x000fe2000c000000 */
[----:B------:R-:W-:Y:S01]  /*2ca0*/  LOP3.LUT R11, R30, 0x40, R11, 0xe2, !PT ;  /* 0x000000401e0b7812 */ /* 0x000fe200078ee20b */
[----:B------:R-:W-:Y:S01]  /*2cb0*/  ULDC.64 UR10, c[0x0][0x5d0] ;  /* 0x00017400000a7ab9 */ /* 0x000fe20000000a00 */
[----:B------:R-:W-:Y:S01]  /*2cc0*/  SHF.R.S32.HI R34, RZ, 0x1f, R5 ;  /* 0x0000001fff227819 */ /* 0x000fe20000011405 */
[----:B------:R-:W-:Y:S01]  /*2cd0*/  IMAD R10, R10, -0x40, R25 ;  /* 0xffffffc00a0a7824 */ /* 0x000fe200078e0219 */
[----:B------:R-:W-:Y:S01]  /*2ce0*/  USHF.R.U32.HI UR6, URZ, 0x2, UR7 ;  /* 0x000000023f067899 */ /* 0x000fe20008011607 */
[----:B0-----:R-:W-:Y:S01]  /*2cf0*/  IMAD R30, R24, -0x2, R26 ;  /* 0xfffffffe181e7824 */ /* 0x001fe200078e021a */
[----:B------:R-:W-:Y:S01]  /*2d00*/  ISETP.GE.AND P0, PT, R29, R26, PT ;  /* 0x0000001a1d00720c */ /* 0x000fe20003f06270 */
[----:B------:R-:W-:Y:S01]  /*2d10*/  IMAD.SHL.U32 R24, R0, 0x2, RZ ;  /* 0x0000000200187824 */ /* 0x000fe200078e00ff */
[----:B------:R-:W-:Y:S01]  /*2d20*/  ULOP3.LUT UR4, UR4, UR8, URZ, 0x3c, !UPT ;  /* 0x0000000804047292 */ /* 0x000fe2000f8e3c3f */
[----:B------:R-:W-:Y:S01]  /*2d30*/  IMAD R32, R34, UR10, RZ ;  /* 0x0000000a22207c24 */ /* 0x000fe2000f8e02ff */
[----:B------:R-:W-:Y:S01]  /*2d40*/  ISETP.GE.OR P0, PT, R31, UR12, P0 ;  /* 0x0000000c1f007c0c */ /* 0x000fe20008706670 */
[----:B------:R-:W-:Y:S01]  /*2d50*/  IMAD.WIDE R26, R6, 0x80, RZ ;  /* 0x00000080061a7825 */ /* 0x000fe200078e02ff */
[----:B------:R-:W-:Y:S01]  /*2d60*/  LOP3.LUT R24, R29, 0x6, R24, 0xf8, !PT ;  /* 0x000000061d187812 */ /* 0x000fe200078ef818 */
[----:B------:R-:W-:Y:S01]  /*2d70*/  UIMAD UR5, UR6, -0x5, UR5 ;  /* 0xfffffffb060578a4 */ /* 0x000fe2000f8e0205 */
[----:B------:R-:W-:Y:S01]  /*2d80*/  IADD3 R36, -R31, UR12, R10 ;  /* 0x0000000c1f247c10 */ /* 0x000fe2000fffe10a */
[----:B------:R-:W-:Y:S01]  /*2d90*/  IMAD R33, R5, UR11, R32 ;  /* 0x0000000b05217c24 */ /* 0x000fe2000f8e0220 */
[----:B------:R-:W-:Y:S01]  /*2da0*/  SHF.R.S32.HI R25, RZ, 0x1f, R24 ;  /* 0x0000001fff197819 */ /* 0x000fe20000011418 */
[----:B------:R-:W-:Y:S01]  /*2db0*/  @UP1 ULOP3.LUT UR4, UR4, 0x1, UR6, 0x78, !UPT ;  /* 0x0000000104041892 */ /* 0x000fe2000f8e7806 */
[----:B------:R-:W-:Y:S01]  /*2dc0*/  LOP3.LUT R35, R26, R11, R28, 0xfe, !PT ;  /* 0x0000000b1a237212 */ /* 0x000fe200078efe1c */
[----:B------:R-:W-:-:S02]  /*2dd0*/  IMAD.IADD R29, R30, 0x1, -R29 ;  /* 0x000000011e1d7824 */ /* 0x000fc400078e0a1d */
[----:B------:R-:W-:-:S04]  /*2de0*/  IMAD.WIDE.U32 R6, R5, UR10, R24 ;  /* 0x0000000a05067c25 */ /* 0x000fc8000f8e0018 */
[----:B------:R-:W-:Y:S02]  /*2df0*/  IMAD.IADD R7, R7, 0x1, R33 ;  /* 0x0000000107077824 */ /* 0x000fe400078e0221 */
[----:B------:R-:W-:Y:S01]  /*2e00*/  IMAD.MOV.U32 R28, RZ, RZ, -0x1 ;  /* 0xffffffffff1c7424 */ /* 0x000fe200078e00ff */
[----:B------:R-:W-:Y:S06]  /*2e10*/  @P0 BRA `(.L_x_31) ;  /* 0x0000004400a40947 */ /* 0x000fec0003800000 */
[----:B------:R-:W0:Y:S01]  /*2e20*/  LDC.64 R32, c[0x0][0x5c8] ;  /* 0x00017200ff207b82 */ /* 0x000e220000000a00 */
[----:B------:R-:W-:Y:S01]  /*2e30*/  ULDC.64 UR6, c[0x0][0x5c0] ;  /* 0x0001700000067ab9 */ /* 0x000fe20000000a00 */
[----:B------:R-:W-:Y:S01]  /*2e40*/  BSSY B0, `(.L_x_31) ;  /* 0x0000466000007945 */ /* 0x000fe20003800000 */
[-C--:B0-----:R-:W-:Y:S02]  /*2e50*/  IMAD R10, R27, R32.reuse, RZ ;  /* 0x000000201b0a7224 */ /* 0x081fe400078e02ff */
[----:B------:R-:W-:-:S04]  /*2e60*/  IMAD.WIDE.U32 R6, R35, R32, R6 ;  /* 0x0000002023067225 */ /* 0x000fc800078e0006 */
[----:B------:R-:W-:Y:S01]  /*2e70*/  IMAD R31, R35, R33, R10 ;  /* 0x00000021231f7224 */ /* 0x000fe200078e020a */
[----:B------:R-:W-:Y:S02]  /*2e80*/  LEA R11, P0, R32, R6, 0x3 ;  /* 0x00000006200b7211 */ /* 0x000fe400078018ff */
[----:B------:R-:W-:Y:S01]  /*2e90*/  IADD3 R10, P1, R6, UR6, RZ ;  /* 0x00000006060a7c10 */ /* 0x000fe2000ff3e0ff */
[----:B------:R-:W-:Y:S01]  /*2ea0*/  IMAD.IADD R31, R7, 0x1, R31 ;  /* 0x00000001071f7824 */ /* 0x000fe200078e021f */
[----:B------:R-:W-:-:S04]  /*2eb0*/  IADD3 R6, P3, R11, UR6, RZ ;  /* 0x000000060b067c10 */ /* 0x000fc8000ff7e0ff */
[----:B------:R-:W-:Y:S02]  /*2ec0*/  LEA.HI.X R7, R32, R31, R33, 0x3, P0 ;  /* 0x0000001f20077211 */ /* 0x000fe400000f1c21 */
[----:B---3-5:R-:W-:Y:S02]  /*2ed0*/  FSETP.NEU.AND P0, PT, R9, RZ, PT ;  /* 0x000000ff0900720b */ /* 0x028fe40003f0d000 */
[----:B------:R-:W-:Y:S02]  /*2ee0*/  IADD3.X R11, R31, UR7, RZ, P1, !PT ;  /* 0x000000071f0b7c10 */ /* 0x000fe40008ffe4ff */
[----:B------:R-:W-:-:S09]  /*2ef0*/  IADD3.X R7, R7, UR7, RZ, P3, !PT ;  /* 0x0000000707077c10 */ /* 0x000fd20009ffe4ff */
[----:B------:R-:W-:Y:S05]  /*2f00*/  @!P0 BRA `(.L_x_32) ;  /* 0x00000034005c8947 */ /* 0x000fea0003800000 */
[----:B------:R-:W-:Y:S01]  /*2f10*/  ULDC.64 UR6, c[0x0][0x5b8] ;  /* 0x00016e0000067ab9 */ /* 0x000fe20000000a00 */
[----:B------:R-:W-:Y:S01]  /*2f20*/  ISETP.GE.AND P0, PT, R36, 0x1, PT ;  /* 0x000000012400780c */ /* 0x000fe20003f06270 */
[----:B------:R-:W-:Y:S01]  /*2f30*/  IMAD R32, R34, UR6, RZ ;  /* 0x0000000622207c24 */ /* 0x000fe2000f8e02ff */
[----:B------:R-:W-:Y:S01]  /*2f40*/  ULDC.64 UR10, c[0x0][0x5a8] ;  /* 0x00016a00000a7ab9 */ /* 0x000fe20000000a00 */
[----:B------:R-:W-:Y:S01]  /*2f50*/  IMAD.WIDE.U32 R30, R5, UR6, R24 ;  /* 0x00000006051e7c25 */ /* 0x000fe2000f8e0018 */
[----:B------:R-:W-:Y:S01]  /*2f60*/  ISETP.LT.OR P4, PT, R29, 0x1, !P0 ;  /* 0x000000011d00780c */ /* 0x000fe20004781670 */
[----:B------:R-:W-:Y:S02]  /*2f70*/  BSSY B1, `(.L_x_33) ;  /* 0x000000c000017945 */ /* 0x000fe40003800000 */
[----:B------:R-:W-:Y:S01]  /*2f80*/  IMAD R5, R5, UR7, R32 ;  /* 0x0000000705057c24 */ /* 0x000fe2000f8e0220 */
[----:B------:R-:W-:-:S03]  /*2f90*/  ULDC.64 UR6, c[0x0][0x5b0] ;  /* 0x00016c0000067ab9 */ /* 0x000fc60000000a00 */
[----:B------:R-:W-:Y:S02]  /*2fa0*/  IMAD.IADD R31, R31, 0x1, R5 ;  /* 0x000000011f1f7824 */ /* 0x000fe400078e0205 */
[----:B------:R-:W-:Y:S02]  /*2fb0*/  IMAD R5, R27, UR6, RZ ;  /* 0x000000061b057c24 */ /* 0x000fe4000f8e02ff */
[----:B------:R-:W-:-:S04]  /*2fc0*/  IMAD.WIDE.U32 R24, R35, UR6, R30 ;  /* 0x0000000623187c25 */ /* 0x000fc8000f8e001e */
[----:B------:R-:W-:Y:S01]  /*2fd0*/  IMAD R5, R35, UR7, R5 ;  /* 0x0000000723057c24 */ /* 0x000fe2000f8e0205 */
[----:B------:R-:W-:-:S04]  /*2fe0*/  IADD3 R24, P1, R24, UR10, RZ ;  /* 0x0000000a18187c10 */ /* 0x000fc8000ff3e0ff */
[--C-:B------:R-:W-:Y:S02]  /*2ff0*/  IADD3.X R25, R25, UR11, R5.reuse, P1, !PT ;  /* 0x0000000b19197c10 */ /* 0x100fe40008ffe405 */
[----:B------:R-:W-:Y:S01]  /*3000*/  PRMT R5, RZ, 0x7610, R5 ;  /* 0x00007610ff057816 */ /* 0x000fe20000000005 */
[----:B------:R-:W-:Y:S06]  /*3010*/  @P4 BRA `(.L_x_34) ;  /* 0x0000000000044947 */ /* 0x000fec0003800000 */
[----:B------:R0:W5:Y:S02]  /*3020*/  LDG.E.U8 R5, desc[UR16][R24.64] ;  /* 0x0000001018057981 */ /* 0x000164000c1e1100 */
.L_x_34:
[----:B------:R-:W-:Y:S05]  /*3030*/  BSYNC B1 ;  /* 0x0000000000017941 */ /* 0x000fea0003800000 */
.L_x_33:
[----:B-----5:R-:W-:Y:S01]  /*3040*/  LOP3.LUT R5, R5, 0xff, RZ, 0xc0, !PT ;  /* 0x000000ff05057812 */ /* 0x020fe200078ec0ff */
[----:B------:R-:W-:Y:S01]  /*3050*/  BSSY B1, `(.L_x_35) ;  /* 0x000000b000017945 */ /* 0x000fe20003800000 */
[----:B------:R-:W-:Y:S02]  /*3060*/  ISETP.LT.OR P3, PT, R29, 0x2, !P0 ;  /* 0x000000021d00780c */ /* 0x000fe40004761670 */
[----:B------:R-:W-:-:S05]  /*3070*/  F2FP.F16.E4M3.UNPACK_B R5, R5 ;  /* 0x00000005ff05723e */ /* 0x000fca00020006ff */
[----:B------:R-:W-:Y:S01]  /*3080*/  HADD2.F32 R32, -RZ, R5.H0_H0 ;  /* 0x20000005ff207230 */ /* 0x000fe20000004100 */
[----:B------:R-:W-:-:S04]  /*3090*/  PRMT R5, RZ, 0x7610, R5 ;  /* 0x00007610ff057816 */ /* 0x000fc80000000005 */
[----:B------:R-:W-:-:S04]  /*30a0*/  FMUL R32, R32, R9 ;  /* 0x0000000920207220 */ /* 0x000fc80000400000 */
[----:B--2---:R-:W-:-:S05]  /*30b0*/  FFMA R32, R141, R8, R32 ;  /* 0x000000088d207223 */ /* 0x004fca0000000020 */
[----:B------:R-:W-:-:S05]  /*30c0*/  F2FP.SATFINITE.E4M3.F32.PACK_AB_MERGE_C R33, RZ, R32, RZ ;  /* 0x00000020ff21723e */ /* 0x000fca00048070ff */
[----:B------:R1:W-:Y:S01]  /*30d0*/  @!P4 STG.E.U8 desc[UR16][R10.64], R33 ;  /* 0x000000210a00c986 */ /* 0x0003e2000c101110 */
[----:B------:R-:W-:Y:S05]  /*30e0*/  @P3 BRA `(.L_x_36) ;  /* 0x0000000000043947 */ /* 0x000fea0003800000 */
[----:B------:R2:W5:Y:S02]  /*30f0*/  LDG.E.U8 R5, desc[UR16][R24.64+0x1] ;  /* 0x0000011018057981 */ /* 0x000564000c1e1100 */
.L_x_36:
[----:B------:R-:W-:Y:S05]  /*3100*/  BSYNC B1 ;  /* 0x0000000000017941 */ /* 0x000fea0003800000 */
.L_x_35:
[----:B-----5:R-:W-:Y:S01]  /*3110*/  LOP3.LUT R5, R5, 0xff, RZ, 0xc0, !PT ;  /* 0x000000ff05057812 */ /* 0x020fe200078ec0ff */
[----:B------:R-:W-:Y:S01]  /*3120*/  BSSY B1, `(.L_x_37) ;  /* 0x0000013000017945 */ /* 0x000fe20003800000 */
[----:B-1----:R-:W-:Y:S02]  /*3130*/  IADD3 R33, P1, R35, 0x8, RZ ;  /* 0x0000000823217810 */ /* 0x002fe40007f3e0ff */
[----:B------:R-:W-:-:S03]  /*3140*/  F2FP.F16.E4M3.UNPACK_B R5, R5 ;  /* 0x00000005ff05723e */ /* 0x000fc600020006ff */
[----:B------:R-:W-:Y:S01]  /*3150*/  IMAD.X R27, RZ, RZ, R27, P1 ;  /* 0x000000ffff1b7224 */ /* 0x000fe200008e061b */
[----:B------:R-:W-:Y:S01]  /*3160*/  ISETP.GE.AND P1, PT, R36, 0x9, PT ;  /* 0x000000092400780c */ /* 0x000fe20003f26270 */
[----:B------:R-:W-:Y:S02]  /*3170*/  HADD2.F32 R26, -RZ, R5.H0_H0 ;  /* 0x20000005ff1a7230 */ /* 0x000fe40000004100 */
[----:B------:R-:W-:Y:S01]  /*3180*/  IMAD.WIDE.U32 R30, R33, UR6, R30 ;  /* 0x00000006211e7c25 */ /* 0x000fe2000f8e001e */
[----:B------:R-:W-:-:S03]  /*3190*/  ISETP.LT.OR P5, PT, R29, 0x1, !P1 ;  /* 0x000000011d00780c */ /* 0x000fc60004fa1670 */
[----:B------:R-:W-:Y:S01]  /*31a0*/  FMUL R5, R26, R9 ;  /* 0x000000091a057220 */ /* 0x000fe20000400000 */
[----:B------:R-:W-:-:S03]  /*31b0*/  IMAD R26, R27, UR6, RZ ;  /* 0x000000061b1a7c24 */ /* 0x000fc6000f8e02ff */
[----:B------:R-:W-:Y:S01]  /*31c0*/  FFMA R5, R136, R8, R5 ;  /* 0x0000000888057223 */ /* 0x000fe20000000005 */
[----:B------:R-:W-:Y:S01]  /*31d0*/  IMAD R33, R33, UR7, R26 ;  /* 0x0000000721217c24 */ /* 0x000fe2000f8e021a */
[----:B------:R-:W-:-:S03]  /*31e0*/  IADD3 R26, P4, R30, UR10, RZ ;  /* 0x0000000a1e1a7c10 */ /* 0x000fc6000ff9e0ff */
[----:B------:R-:W-:Y:S02]  /*31f0*/  F2FP.SATFINITE.E4M3.F32.PACK_AB_MERGE_C R35, RZ, R5, RZ ;  /* 0x00000005ff23723e */ /* 0x000fe400048070ff */
[----:B------:R-:W-:Y:S02]  /*3200*/  IADD3.X R27, R31, UR11, R33, P4, !PT ;  /* 0x0000000b1f1b7c10 */ /* 0x000fe4000a7fe421 */
[----:B------:R-:W-:Y:S01]  /*3210*/  PRMT R5, RZ, 0x7610, R5 ;  /* 0x00007610ff057816 */ /* 0x000fe20000000005 */
[----:B------:R1:W-:Y:S01]  /*3220*/  @!P3 STG.E.U8 desc[UR16][R10.64+0x1], R35 ;  /* 0x000001230a00b986 */ /* 0x0003e2000c101110 */
[----:B------:R-:W-:Y:S05]  /*3230*/  @P5 BRA `(.L_x_38) ;  /* 0x0000000000045947 */ /* 0x000fea0003800000 */
[----:B------:R3:W5:Y:S02]  /*3240*/  LDG.E.U8 R5, desc[UR16][R26.64] ;  /* 0x000000101a057981 */ /* 0x000764000c1e1100 */
.L_x_38:
[----:B------:R-:W-:Y:S05]  /*3250*/  BSYNC B1 ;  /* 0x0000000000017941 */ /* 0x000fea0003800000 */
.L_x_37:
[----:B-----5:R-:W-:Y:S01]  /*3260*/  LOP3.LUT R5, R5, 0xff, RZ, 0xc0, !PT ;  /* 0x000000ff05057812 */ /* 0x020fe200078ec0ff */
[----:B------:R-:W-:Y:S01]  /*3270*/  BSSY B1, `(.L_x_39) ;  /* 0x000000b000017945 */ /* 0x000fe20003800000 */
[----:B------:R-:W-:Y:S02]  /*3280*/  ISETP.LT.OR P3, PT, R29, 0x2, !P1 ;  /* 0x000000021d00780c */ /* 0x000fe40004f61670 */
[----:B------:R-:W-:-:S05]  /*3290*/  F2FP.F16.E4M3.UNPACK_B R5, R5 ;  /* 0x00000005ff05723e */ /* 0x000fca00020006ff */
[----:B------:R-:W-:Y:S01]  /*32a0*/  HADD2.F32 R30, -RZ, R5.H0_H0 ;  /* 0x20000005ff1e7230 */ /* 0x000fe20000004100 */
[----:B------:R-:W-:-:S04]  /*32b0*/  PRMT R5, RZ, 0x7610, R5 ;  /* 0x00007610ff057816 */ /* 0x000fc80000000005 */
[----:B------:R-:W-:-:S04]  /*32c0*/  FMUL R30, R30, R9 ;  /* 0x000000091e1e7220 */ /* 0x000fc80000400000 */
[----:B------:R-:W-:-:S05]  /*32d0*/  FFMA R30, R139, R8, R30 ;  /* 0x000000088b1e7223 */ /* 0x000fca000000001e */
[----:B------:R-:W-:-:S05]  /*32e0*/  F2FP.SATFINITE.E4M3.F32.PACK_AB_MERGE_C R31, RZ, R30, RZ ;  /* 0x0000001eff1f723e */ /* 0x000fca00048070ff */
[----:B------:R4:W-:Y:S01]  /*32f0*/  @!P5 STG.E.U8 desc[UR16][R6.64], R31 ;  /* 0x0000001f0600d986 */ /* 0x0009e2000c101110 */
[----:B------:R-:W-:Y:S05]  /*3300*/  @P3 BRA `(.L_x_40) ;  /* 0x0000000000043947 */ /* 0x000fea0003800000 */
[----:B------:R0:W5:Y:S02]  /*3310*/  LDG.E.U8 R5, desc[UR16][R26.64+0x1] ;  /* 0x000001101a057981 */ /* 0x000164000c1e1100 */
.L_x_40:
[----:B------:R-:W-:Y:S05]  /*3320*/  BSYNC B1 ;  /* 0x0000000000017941 */ /* 0x000fea0003800000 */
.L_x_39:
[----:B-----5:R-:W-:Y:S01]  /*3330*/  LOP3.LUT R5, R5, 0xff, RZ, 0xc0, !PT ;  /* 0x000000ff05057812 */ /* 0x020fe200078ec0ff */
[----:B------:R-:W-:Y:S01]  /*3340*/  BSSY B1, `(.L_x_41) ;  /* 0x000000b000017945 */ /* 0x000fe20003800000 */
[----:B------:R-:W-:Y:S02]  /*3350*/  ISETP.LT.OR P4, PT, R29, 0x9, !P0 ;  /* 0x000000091d00780c */ /* 0x000fe40004781670 */
[----:B------:R-:W-:-:S05]  /*3360*/  F2FP.F16.E4M3.UNPACK_B R5, R5 ;  /* 0x00000005ff05723e */ /* 0x000fca00020006ff */
[----:B------:R-:W-:-:S05]  /*3370*/  HADD2.F32 R30, -RZ, R5.H0_H0 ;  /* 0x20000005ff1e7230 */ /* 0x000fca0000004100 */
[----:B------:R-:W-:-:S04]  /*3380*/  FMUL R5, R30, R9 ;  /* 0x000000091e057220 */ /* 0x000fc80000400000 */
[----:B------:R-:W-:-:S05]  /*3390*/  FFMA R5, R134, R8, R5 ;  /* 0x0000000886057223 */ /* 0x000fca0000000005 */
[----:B----4-:R-:W-:Y:S02]  /*33a0*/  F2FP.SATFINITE.E4M3.F32.PACK_AB_MERGE_C R31, RZ, R5, RZ ;  /* 0x00000005ff1f723e */ /* 0x010fe400048070ff */
[----:B------:R-:W-:-:S03]  /*33b0*/  PRMT R5, RZ, 0x7610, R5 ;  /* 0x00007610ff057816 */ /* 0x000fc60000000005 */
[----:B------:R4:W-:Y:S01]  /*33c0*/  @!P3 STG.E.U8 desc[UR16][R6.64+0x1], R31 ;  /* 0x0000011f0600b986 */ /* 0x0009e2000c101110 */
[----:B------:R-:W-:Y:S05]  /*33d0*/  @P4 BRA `(.L_x_42) ;  /* 0x0000000000044947 */ /* 0x000fea0003800000 */
[----:B------:R0:W5:Y:S02]  /*33e0*/  LDG.E.U8 R5, desc[UR16][R24.64+0x8] ;  /* 0x0000081018057981 */ /* 0x000164000c1e1100 */
.L_x_42:
[----:B------:R-:W-:Y:S05]  /*33f0*/  BSYNC B1 ;  /* 0x0000000000017941 */ /* 0x000fea0003800000 */
.L_x_41:
        /* <DEDUP_REMOVED lines=8> */
[----:B----4-:R-:W-:-:S05]  /*3480*/  F2FP.SATFINITE.E4M3.F32.PACK_AB_MERGE_C R31, RZ, R30, RZ ;  /* 0x0000001eff1f723e */ /* 0x010fca00048070ff */
[----:B------:R4:W-:Y:S01]  /*3490*/  @!P4 STG.E.U8 desc[UR16][R10.64+0x8], R31 ;  /* 0x0000081f0a00c986 */ /* 0x0009e2000c101110 */
[----:B------:R-:W-:Y:S05]  /*34a0*/  @P3 BRA `(.L_x_44) ;  /* 0x0000000000043947 */ /* 0x000fea0003800000 */
[----:B------:R0:W5:Y:S02]  /*34b0*/  LDG.E.U8 R5, desc[UR16][R24.64+0x9] ;  /* 0x0000091018057981 */ /* 0x000164000c1e1100 */
.L_x_44:
[----:B------:R-:W-:Y:S05]  /*34c0*/  BSYNC B1 ;  /* 0x0000000000017941 */ /* 0x000fea0003800000 */
.L_x_43:
        /* <DEDUP_REMOVED lines=12> */
.L_x_46:
[----:B------:R-:W-:Y:S05]  /*3590*/  BSYNC B1 ;  /* 0x0000000000017941 */ /* 0x000fea0003800000 */
.L_x_45:
        /* <DEDUP_REMOVED lines=12> */
.L_x_48:
[----:B------:R-:W-:Y:S05]  /*3660*/  BSYNC B1 ;  /* 0x0000000000017941 */ /* 0x000fea0003800000 */
.L_x_47:
        /* <DEDUP_REMOVED lines=12> */
.L_x_50:
[----:B------:R-:W-:Y:S05]  /*3730*/  BSYNC B1 ;  /* 0x0000000000017941 */ /* 0x000fea0003800000 */
.L_x_49:
        /* <DEDUP_REMOVED lines=12> */
.L_x_52:
[----:B------:R-:W-:Y:S05]  /*3800*/  BSYNC B1 ;  /* 0x0000000000017941 */ /* 0x000fea0003800000 */
.L_x_51:
        /* <DEDUP_REMOVED lines=12> */
.L_x_54:
[----:B------:R-:W-:Y:S05]  /*38d0*/  BSYNC B1 ;  /* 0x0000000000017941 */ /* 0x000fea0003800000 */
.L_x_53:
        /* <DEDUP_REMOVED lines=12> */
.L_x_56:
[----:B------:R-:W-:Y:S05]  /*39a0*/  BSYNC B1 ;  /* 0x0000000000017941 */ /* 0x000fea0003800000 */
.L_x_55:
        /* <DEDUP_REMOVED lines=12> */
.L_x_58:
[----:B------:R-:W-:Y:S05]  /*3a70*/  BSYNC B1 ;  /* 0x0000000000017941 */ /* 0x000fea0003800000 */
.L_x_57:
        /* <DEDUP_REMOVED lines=12> */
.L_x_60:
[----:B------:R-:W-:Y:S05]  /*3b40*/  BSYNC B1 ;  /* 0x0000000000017941 */ /* 0x000fea0003800000 */
.L_x_59:
        /* <DEDUP_REMOVED lines=12> */
.L_x_62:
[----:B------:R-:W-:Y:S05]  /*3c10*/  BSYNC B1 ;  /* 0x0000000000017941 */ /* 0x000fea0003800000 */
.L_x_61:
        /* <DEDUP_REMOVED lines=12> */
.L_x_64:
[----:B------:R-:W-:Y:S05]  /*3ce0*/  BSYNC B1 ;  /* 0x0000000000017941 */ /* 0x000fea0003800000 */
.L_x_63:
        /* <DEDUP_REMOVED lines=12> */
.L_x_66:
[----:B------:R-:W-:Y:S05]  /*3db0*/  BSYNC B1 ;  /* 0x0000000000017941 */ /* 0x000fea0003800000 */
.L_x_65:
        /* <DEDUP_REMOVED lines=12> */
.L_x_68:
[----:B------:R-:W-:Y:S05]  /*3e80*/  BSYNC B1 ;  /* 0x0000000000017941 */ /* 0x000fea0003800000 */
.L_x_67:
        /* <DEDUP_REMOVED lines=12> */
.L_x_70:
[----:B------:R-:W-:Y:S05]  /*3f50*/  BSYNC B1 ;  /* 0x0000000000017941 */ /* 0x000fea0003800000 */
.L_x_69:
        /* <DEDUP_REMOVED lines=12> */
.L_x_72:
[----:B------:R-:W-:Y:S05]  /*4020*/  BSYNC B1 ;  /* 0x0000000000017941 */ /* 0x000fea0003800000 */
.L_x_71:
        /* <DEDUP_REMOVED lines=12> */
.L_x_74:
[----:B------:R-:W-:Y:S05]  /*40f0*/  BSYNC B1 ;  /* 0x0000000000017941 */ /* 0x000fea0003800000 */
.L_x_73:
        /* <DEDUP_REMOVED lines=12> */
.L_x_76:
[----:B------:R-:W-:Y:S05]  /*41c0*/  BSYNC B1 ;  /* 0x0000000000017941 */ /* 0x000fea0003800000 */
.L_x_75:
        /* <DEDUP_REMOVED lines=12> */
.L_x_78:
[----:B------:R-:W-:Y:S05]  /*4290*/  BSYNC B1 ;  /* 0x0000000000017941 */ /* 0x000fea0003800000 */
.L_x_77:
        /* <DEDUP_REMOVED lines=12> */
.L_x_80:
[----:B------:R-:W-:Y:S05]  /*4360*/  BSYNC B1 ;  /* 0x0000000000017941 */ /* 0x000fea0003800000 */
.L_x_79:
        /* <DEDUP_REMOVED lines=12> */
.L_x_82:
[----:B------:R-:W-:Y:S05]  /*4430*/  BSYNC B1 ;  /* 0x0000000000017941 */ /* 0x000fea0003800000 */
.L_x_81:
        /* <DEDUP_REMOVED lines=12> */
.L_x_84:
[----:B------:R-:W-:Y:S05]  /*4500*/  BSYNC B1 ;  /* 0x0000000000017941 */ /* 0x000fea0003800000 */
.L_x_83:
        /* <DEDUP_REMOVED lines=12> */
.L_x_86:
[----:B------:R-:W-:Y:S05]  /*45d0*/  BSYNC B1 ;  /* 0x0000000000017941 */ /* 0x000fea0003800000 */
.L_x_85:
        /* <DEDUP_REMOVED lines=12> */
.L_x_88:
[----:B------:R-:W-:Y:S05]  /*46a0*/  BSYNC B1 ;  /* 0x0000000000017941 */ /* 0x000fea0003800000 */
.L_x_87:
        /* <DEDUP_REMOVED lines=12> */
.L_x_90:
[----:B------:R-:W-:Y:S05]  /*4770*/  BSYNC B1 ;  /* 0x0000000000017941 */ /* 0x000fea0003800000 */
.L_x_89:
        /* <DEDUP_REMOVED lines=12> */
.L_x_92:
[----:B------:R-:W-:Y:S05]  /*4840*/  BSYNC B1 ;  /* 0x0000000000017941 */ /* 0x000fea0003800000 */
.L_x_91:
        /* <DEDUP_REMOVED lines=12> */
.L_x_94:
[----:B------:R-:W-:Y:S05]  /*4910*/  BSYNC B1 ;  /* 0x0000000000017941 */ /* 0x000fea0003800000 */
.L_x_93:
        /* <DEDUP_REMOVED lines=12> */
.L_x_96:
[----:B------:R-:W-:Y:S05]  /*49e0*/  BSYNC B1 ;  /* 0x0000000000017941 */ /* 0x000fea0003800000 */
.L_x_95:
        /* <DEDUP_REMOVED lines=12> */
.L_x_98:
[----:B------:R-:W-:Y:S05]  /*4ab0*/  BSYNC B1 ;  /* 0x0000000000017941 */ /* 0x000fea0003800000 */
.L_x_97:
        /* <DEDUP_REMOVED lines=12> */
.L_x_100:
[----:B------:R-:W-:Y:S05]  /*4b80*/  BSYNC B1 ;  /* 0x0000000000017941 */ /* 0x000fea0003800000 */
.L_x_99:
        /* <DEDUP_REMOVED lines=12> */
.L_x_102:
[----:B------:R-:W-:Y:S05]  /*4c50*/  BSYNC B1 ;  /* 0x0000000000017941 */ /* 0x000fea0003800000 */
.L_x_101:
        /* <DEDUP_REMOVED lines=12> */
.L_x_104:
[----:B------:R-:W-:Y:S05]  /*4d20*/  BSYNC B1 ;  /* 0x0000000000017941 */ /* 0x000fea0003800000 */
.L_x_103:
        /* <DEDUP_REMOVED lines=12> */
.L_x_106:
[----:B------:R-:W-:Y:S05]  /*4df0*/  BSYNC B1 ;  /* 0x0000000000017941 */ /* 0x000fea0003800000 */
.L_x_105:
        /* <DEDUP_REMOVED lines=12> */
.L_x_108:
[----:B------:R-:W-:Y:S05]  /*4ec0*/  BSYNC B1 ;  /* 0x0000000000017941 */ /* 0x000fea0003800000 */
.L_x_107:
        /* <DEDUP_REMOVED lines=12> */
.L_x_110:
[----:B------:R-:W-:Y:S05]  /*4f90*/  BSYNC B1 ;  /* 0x0000000000017941 */ /* 0x000fea0003800000 */
.L_x_109:
        /* <DEDUP_REMOVED lines=12> */
.L_x_112:
[----:B------:R-:W-:Y:S05]  /*5060*/  BSYNC B1 ;  /* 0x0000000000017941 */ /* 0x000fea0003800000 */
.L_x_111:
        /* <DEDUP_REMOVED lines=12> */
.L_x_114:
[----:B------:R-:W-:Y:S05]  /*5130*/  BSYNC B1 ;  /* 0x0000000000017941 */ /* 0x000fea0003800000 */
.L_x_113:
        /* <DEDUP_REMOVED lines=12> */
.L_x_116:
[----:B------:R-:W-:Y:S05]  /*5200*/  BSYNC B1 ;  /* 0x0000000000017941 */ /* 0x000fea0003800000 */
.L_x_115:
        /* <DEDUP_REMOVED lines=12> */
.L_x_118:
[----:B------:R-:W-:Y:S05]  /*52d0*/  BSYNC B1 ;  /* 0x0000000000017941 */ /* 0x000fea0003800000 */
.L_x_117:
        /* <DEDUP_REMOVED lines=12> */
.L_x_120:
[----:B------:R-:W-:Y:S05]  /*53a0*/  BSYNC B1 ;  /* 0x0000000000017941 */ /* 0x000fea0003800000 */
.L_x_119:
        /* <DEDUP_REMOVED lines=12> */
.L_x_122:
[----:B------:R-:W-:Y:S05]  /*5470*/  BSYNC B1 ;  /* 0x0000000000017941 */ /* 0x000fea0003800000 */
.L_x_121:
        /* <DEDUP_REMOVED lines=12> */
.L_x_124:
[----:B------:R-:W-:Y:S05]  /*5540*/  BSYNC B1 ;  /* 0x0000000000017941 */ /* 0x000fea0003800000 */
.L_x_123:
        /* <DEDUP_REMOVED lines=12> */
.L_x_126:
[----:B------:R-:W-:Y:S05]  /*5610*/  BSYNC B1 ;  /* 0x0000000000017941 */ /* 0x000fea0003800000 */
.L_x_125:
        /* <DEDUP_REMOVED lines=12> */
.L_x_128:
[----:B------:R-:W-:Y:S05]  /*56e0*/  BSYNC B1 ;  /* 0x0000000000017941 */ /* 0x000fea0003800000 */
.L_x_127:
        /* <DEDUP_REMOVED lines=12> */
.L_x_130:
[----:B------:R-:W-:Y:S05]  /*57b0*/  BSYNC B1 ;  /* 0x0000000000017941 */ /* 0x000fea0003800000 */
.L_x_129:
        /* <DEDUP_REMOVED lines=12> */
.L_x_132:
[----:B------:R-:W-:Y:S05]  /*5880*/  BSYNC B1 ;  /* 0x0000000000017941 */ /* 0x000fea0003800000 */
.L_x_131:
        /* <DEDUP_REMOVED lines=12> */
.L_x_134:
[----:B------:R-:W-:Y:S05]  /*5950*/  BSYNC B1 ;  /* 0x0000000000017941 */ /* 0x000fea0003800000 */
.L_x_133:
        /* <DEDUP_REMOVED lines=12> */
.L_x_136:
[----:B------:R-:W-:Y:S05]  /*5a20*/  BSYNC B1 ;  /* 0x0000000000017941 */ /* 0x000fea0003800000 */
.L_x_135:
        /* <DEDUP_REMOVED lines=12> */
.L_x_138:
[----:B------:R-:W-:Y:S05]  /*5af0*/  BSYNC B1 ;  /* 0x0000000000017941 */ /* 0x000fea0003800000 */
.L_x_137:
        /* <DEDUP_REMOVED lines=12> */
.L_x_140:
[----:B------:R-:W-:Y:S05]  /*5bc0*/  BSYNC B1 ;  /* 0x0000000000017941 */ /* 0x000fea0003800000 */
.L_x_139:
        /* <DEDUP_REMOVED lines=12> */
.L_x_142:
[----:B------:R-:W-:Y:S05]  /*5c90*/  BSYNC B1 ;  /* 0x0000000000017941 */ /* 0x000fea0003800000 */
.L_x_141:
        /* <DEDUP_REMOVED lines=12> */
.L_x_144:
[----:B------:R-:W-:Y:S05]  /*5d60*/  BSYNC B1 ;  /* 0x0000000000017941 */ /* 0x000fea0003800000 */
.L_x_143:
[----:B-----5:R-:W-:Y:S01]  /*5d70*/  LOP3.LUT R5, R5, 0xff, RZ, 0xc0, !PT ;  /* 0x000000ff05057812 */ /* 0x020fe200078ec0ff */
[----:B------:R-:W-:Y:S01]  /*5d80*/  BSSY B1, `(.L_x_145) ;  /* 0x000000b000017945 */ /* 0x000fe20003800000 */
[----:B------:R-:W-:Y:S02]  /*5d90*/  ISETP.LT.OR P4, PT, R29, 0x71, !P0 ;  /* 0x000000711d00780c */ /* 0x000fe40004781670 */
[----:B------:R-:W-:-:S05]  /*5da0*/  F2FP.F16.E4M3.UNPACK_B R5, R5 ;  /* 0x00000005ff05723e */ /* 0x000fca00020006ff */
[----:B------:R-:W-:-:S05]  /*5db0*/  HADD2.F32 R18, -RZ, R5.H0_H0 ;  /* 0x20000005ff127230 */ /* 0x000fca0000004100 */
[----:B------:R-:W-:-:S04]  /*5dc0*/  FMUL R5, R18, R9 ;  /* 0x0000000912057220 */ /* 0x000fc80000400000 */
[----:B------:R-:W-:-:S05]  /*5dd0*/  FFMA R5, R20, R8, R5 ;  /* 0x0000000814057223 */ /* 0x000fca0000000005 */
[----:B0-----:R-:W-:Y:S02]  /*5de0*/  F2FP.SATFINITE.E4M3.F32.PACK_AB_MERGE_C R23, RZ, R5, RZ ;  /* 0x00000005ff17723e */ /* 0x001fe400048070ff */
[----:B------:R-:W-:-:S03]  /*5df0*/  PRMT R5, RZ, 0x7610, R5 ;  /* 0x00007610ff057816 */ /* 0x000fc60000000005 */
[----:B------:R0:W-:Y:S01]  /*5e00*/  @!P3 STG.E.U8 desc[UR16][R6.64+0x69], R23 ;  /* 0x000069170600b986 */ /* 0x0001e2000c101110 */
[----:B------:R-:W-:Y:S05]  /*5e10*/  @P4 BRA `(.L_x_146) ;  /* 0x0000000000044947 */ /* 0x000fea0003800000 */
[----:B------:R0:W5:Y:S02]  /*5e20*/  LDG.E.U8 R5, desc[UR16][R24.64+0x70] ;  /* 0x0000701018057981 */ /* 0x000164000c1e1100 */
.L_x_146:
[----:B------:R-:W-:Y:S05]  /*5e30*/  BSYNC B1 ;  /* 0x0000000000017941 */ /* 0x000fea0003800000 */
.L_x_145:
        /* <DEDUP_REMOVED lines=12> */
.L_x_148:
[----:B------:R-:W-:Y:S05]  /*5f00*/  BSYNC B1 ;  /* 0x0000000000017941 */ /* 0x000fea0003800000 */
.L_x_147:
        /* <DEDUP_REMOVED lines=12> */
.L_x_150:
[----:B------:R-:W-:Y:S05]  /*5fd0*/  BSYNC B1 ;  /* 0x0000000000017941 */ /* 0x000fea0003800000 */
.L_x_149:
        /* <DEDUP_REMOVED lines=8> */
[----:B0-----:R-:W-:-:S05]  /*6060*/  F2FP.SATFINITE.E4M3.F32.PACK_AB_MERGE_C R17, RZ, R18, RZ ;  /* 0x00000012ff11723e */ /* 0x001fca00048070ff */
[----:B------:R0:W-:Y:S01]  /*6070*/  @!P4 STG.E.U8 desc[UR16][R6.64+0x70], R17 ;  /* 0x000070110600c986 */ /* 0x0001e2000c101110 */
[----:B------:R-:W-:Y:S05]  /*6080*/  @P3 BRA `(.L_x_152) ;  /* 0x0000000000043947 */ /* 0x000fea0003800000 */
[----:B------:R0:W5:Y:S02]  /*6090*/  LDG.E.U8 R5, desc[UR16][R26.64+0x71] ;  /* 0x000071101a057981 */ /* 0x000164000c1e1100 */
.L_x_152:
[----:B------:R-:W-:Y:S05]  /*60a0*/  BSYNC B1 ;  /* 0x0000000000017941 */ /* 0x000fea0003800000 */
.L_x_151:
        /* <DEDUP_REMOVED lines=12> */
.L_x_154:
[----:B------:R-:W-:Y:S05]  /*6170*/  BSYNC B1 ;  /* 0x0000000000017941 */ /* 0x000fea0003800000 */
.L_x_153:
        /* <DEDUP_REMOVED lines=12> */
.L_x_156:
[----:B------:R-:W-:Y:S05]  /*6240*/  BSYNC B1 ;  /* 0x0000000000017941 */ /* 0x000fea0003800000 */
.L_x_155:
        /* <DEDUP_REMOVED lines=12> */
.L_x_158:
[----:B------:R-:W-:Y:S05]  /*6310*/  BSYNC B1 ;  /* 0x0000000000017941 */ /* 0x000fea0003800000 */
.L_x_157:
[----:B-----5:R-:W-:Y:S01]  /*6320*/  LOP3.LUT R5, R5, 0xff, RZ, 0xc0, !PT ;  /* 0x000000ff05057812 */ /* 0x020fe200078ec0ff */
[----:B------:R-:W-:Y:S01]  /*6330*/  BSSY B1, `(.L_x_159) ;  /* 0x000000b000017945 */ /* 0x000fe20003800000 */
[----:B------:R-:W-:Y:S02]  /*6340*/  ISETP.LT.OR P1, PT, R29, 0x7a, !P1 ;  /* 0x0000007a1d00780c */ /* 0x000fe40004f21670 */
[----:B------:R-:W-:-:S05]  /*6350*/  F2FP.F16.E4M3.UNPACK_B R5, R5 ;  /* 0x00000005ff05723e */ /* 0x000fca00020006ff */
[----:B01--4-:R-:W-:Y:S01]  /*6360*/  HADD2.F32 R10, -RZ, R5.H0_H0 ;  /* 0x20000005ff0a7230 */ /* 0x013fe20000004100 */
[----:B------:R-:W-:-:S04]  /*6370*/  PRMT R5, RZ, 0x7610, R5 ;  /* 0x00007610ff057816 */ /* 0x000fc80000000005 */
[----:B------:R-:W-:-:S04]  /*6380*/  FMUL R10, R10, R9 ;  /* 0x000000090a0a7220 */ /* 0x000fc80000400000 */
[----:B------:R-:W-:-:S05]  /*6390*/  FFMA R10, R15, R8, R10 ;  /* 0x000000080f0a7223 */ /* 0x000fca000000000a */
[----:B------:R-:W-:-:S05]  /*63a0*/  F2FP.SATFINITE.E4M3.F32.PACK_AB_MERGE_C R11, RZ, R10, RZ ;  /* 0x0000000aff0b723e */ /* 0x000fca00048070ff */
[----:B------:R0:W-:Y:S01]  /*63b0*/  @!P3 STG.E.U8 desc[UR16][R6.64+0x78], R11 ;  /* 0x0000780b0600b986 */ /* 0x0001e2000c101110 */
[----:B------:R-:W-:Y:S05]  /*63c0*/  @P1 BRA `(.L_x_160) ;  /* 0x0000000000041947 */ /* 0x000fea0003800000 */
[----:B------:R1:W5:Y:S02]  /*63d0*/  LDG.E.U8 R5, desc[UR16][R26.64+0x79] ;  /* 0x000079101a057981 */ /* 0x000364000c1e1100 */
.L_x_160:
[----:B------:R-:W-:Y:S05]  /*63e0*/  BSYNC B1 ;  /* 0x0000000000017941 */ /* 0x000fea0003800000 */
.L_x_159:
[----:B------:R-:W-:Y:S05]  /*63f0*/  @P1 BRA `(.L_x_161) ;  /* 0x0000001000281947 */ /* 0x000fea0003800000 */
[----:B-----5:R-:W-:-:S04]  /*6400*/  LOP3.LUT R5, R5, 0xff, RZ, 0xc0, !PT ;  /* 0x000000ff05057812 */ /* 0x020fc800078ec0ff */
[----:B------:R-:W-:-:S05]  /*6410*/  F2FP.F16.E4M3.UNPACK_B R5, R5 ;  /* 0x00000005ff05723e */ /* 0x000fca00020006ff */
[----:B------:R-:W-:-:S05]  /*6420*/  HADD2.F32 R10, -RZ, R5.H0_H0 ;  /* 0x20000005ff0a7230 */ /* 0x000fca0000004100 */
[----:B------:R-:W-:-:S04]  /*6430*/  FMUL R5, R10, R9 ;  /* 0x000000090a057220 */ /* 0x000fc80000400000 */
[----:B------:R-:W-:-:S05]  /*6440*/  FFMA R5, R14, R8, R5 ;  /* 0x000000080e057223 */ /* 0x000fca0000000005 */
[----:B------:R-:W-:-:S05]  /*6450*/  F2FP.SATFINITE.E4M3.F32.PACK_AB_MERGE_C R5, RZ, R5, RZ ;  /* 0x00000005ff05723e */ /* 0x000fca00048070ff */
[----:B------:R4:W-:Y:S01]  /*6460*/  STG.E.U8 desc[UR16][R6.64+0x79], R5 ;  /* 0x0000790506007986 */ /* 0x0009e2000c101110 */
[----:B------:R-:W-:Y:S05]  /*6470*/  BRA `(.L_x_161) ;  /* 0x0000001000087947 */ /* 0x000fea0003800000 */
.L_x_32:
[----:B------:R-:W-:Y:S01]  /*6480*/  ISETP.GE.AND P1, PT, R36, 0x1, PT ;  /* 0x000000012400780c */ /* 0x000fe20003f26270 */
[-C--:B--2---:R-:W-:Y:S01]  /*6490*/  FMUL R141, R141, R8.reuse ;  /* 0x000000088d8d7220 */ /* 0x084fe20000400000 */
[-C--:B------:R-:W-:Y:S01]  /*64a0*/  FMUL R136, R136, R8.reuse ;  /* 0x0000000888887220 */ /* 0x080fe20000400000 */
[----:B------:R-:W-:Y:S01]  /*64b0*/  ISETP.GE.AND P0, PT, R36, 0x9, PT ;  /* 0x000000092400780c */ /* 0x000fe20003f06270 */
[-C--:B------:R-:W-:Y:S01]  /*64c0*/  FMUL R139, R139, R8.reuse ;  /* 0x000000088b8b7220 */ /* 0x080fe20000400000 */
[C---:B------:R-:W-:Y:S01]  /*64d0*/  ISETP.LT.OR P4, PT, R29.reuse, 0x1, !P1 ;  /* 0x000000011d00780c */ /* 0x040fe20004f81670 */
[-C--:B------:R-:W-:Y:S01]  /*64e0*/  FMUL R134, R134, R8.reuse ;  /* 0x0000000886867220 */ /* 0x080fe20000400000 */
[----:B------:R-:W-:Y:S01]  /*64f0*/  ISETP.LT.OR P5, PT, R29, 0x2, !P1 ;  /* 0x000000021d00780c */ /* 0x000fe20004fa1670 */
[-C--:B------:R-:W-:Y:S01]  /*6500*/  FMUL R137, R137, R8.reuse ;  /* 0x0000000889897220 */ /* 0x080fe20000400000 */
[----:B------:R-:W-:Y:S01]  /*6510*/  F2FP.SATFINITE.E4M3.F32.PACK_AB_MERGE_C R141, RZ, R141, RZ ;  /* 0x0000008dff8d723e */ /* 0x000fe200048070ff */
[----:B------:R-:W-:Y:S01]  /*6520*/  FMUL R132, R132, R8 ;  /* 0x0000000884847220 */ /* 0x000fe20000400000 */
[----:B------:R-:W-:Y:S01]  /*6530*/  F2FP.SATFINITE.E4M3.F32.PACK_AB_MERGE_C R5, RZ, R136, RZ ;  /* 0x00000088ff05723e */ /* 0x000fe200048070ff */
[-C--:B------:R-:W-:Y:S01]  /*6540*/  FMUL R135, R135, R8.reuse ;  /* 0x0000000887877220 */ /* 0x080fe20000400000 */
[C---:B------:R-:W-:Y:S01]  /*6550*/  ISETP.LT.OR P3, PT, R29.reuse, 0x1, !P0 ;  /* 0x000000011d00780c */ /* 0x040fe20004761670 */
[-C--:B------:R-:W-:Y:S01]  /*6560*/  FMUL R130, R130, R8.reuse ;  /* 0x0000000882827220 */ /* 0x080fe20000400000 */
[----:B------:R-:W-:Y:S01]  /*6570*/  ISETP.LT.OR P6, PT, R29, 0xa, !P1 ;  /* 0x0000000a1d00780c */ /* 0x000fe20004fc1670 */
[-C--:B------:R-:W-:Y:S01]  /*6580*/  FMUL R133, R133, R8.reuse ;  /* 0x0000000885857220 */ /* 0x080fe20000400000 */
[----:B------:R-:W-:Y:S01]  /*6590*/  F2FP.SATFINITE.E4M3.F32.PACK_AB_MERGE_C R139, RZ, R139, RZ ;  /* 0x0000008bff8b723e */ /* 0x000fe200048070ff */
[----:B------:R-:W-:Y:S01]  /*65a0*/  @!P4 STG.E.U8 desc[UR16][R10.64], R141 ;  /* 0x0000008d0a00c986 */ /* 0x000fe2000c101110 */
[C---:B------:R-:W-:Y:S01]  /*65b0*/  ISETP.LT.OR P4, PT, R29.reuse, 0x2, !P0 ;  /* 0x000000021d00780c */ /* 0x040fe20004781670 */
[----:B------:R-:W-:Y:S01]  /*65c0*/  FMUL R128, R128, R8 ;  /* 0x0000000880807220 */ /* 0x000fe20000400000 */
[----:B------:R-:W-:Y:S01]  /*65d0*/  F2FP.SATFINITE.E4M3.F32.PACK_AB_MERGE_C R25, RZ, R134, RZ ;  /* 0x00000086ff19723e */ /* 0x000fe200048070ff */
[----:B------:R0:W-:Y:S01]  /*65e0*/  @!P5 STG.E.U8 desc[UR16][R10.64+0x1], R5 ;  /* 0x000001050a00d986 */ /* 0x0001e2000c101110 */
[----:B------:R-:W-:Y:S01]  /*65f0*/  ISETP.LT.OR P5, PT, R29, 0x9, !P1 ;  /* 0x000000091d00780c */ /* 0x000fe20004fa1670 */
[-C--:B------:R-:W-:Y:S01]  /*6600*/  FMUL R131, R131, R8.reuse ;  /* 0x0000000883837220 */ /* 0x080fe20000400000 */
[----:B------:R-:W-:Y:S01]  /*6610*/  F2FP.SATFINITE.E4M3.F32.PACK_AB_MERGE_C R137, RZ, R137, RZ ;  /* 0x00000089ff89723e */ /* 0x000fe200048070ff */
[----:B------:R-:W-:Y:S01]  /*6620*/  @!P3 STG.E.U8 desc[UR16][R6.64], R139 ;  /* 0x0000008b0600b986 */ /* 0x000fe2000c101110 */
[----:B------:R-:W-:Y:S01]  /*6630*/  ISETP.LT.OR P3, PT, R29, 0x9, !P0 ;  /* 0x000000091d00780c */ /* 0x000fe20004761670 */
[-C--:B------:R-:W-:Y:S01]  /*6640*/  FMUL R126, R126, R8.reuse ;  /* 0x000000087e7e7220 */ /* 0x080fe20000400000 */
[----:B------:R-:W-:Y:S01]  /*6650*/  F2FP.SATFINITE.E4M3.F32.PACK_AB_MERGE_C R135, RZ, R135, RZ ;  /* 0x00000087ff87723e */ /* 0x000fe200048070ff */
[-C--:B------:R-:W-:Y:S01]  /*6660*/  FMUL R129, R129, R8.reuse ;  /* 0x0000000881817220 */ /* 0x080fe20000400000 */
[----:B------:R-:W-:Y:S01]  /*6670*/  F2FP.SATFINITE.E4M3.F32.PACK_AB_MERGE_C R133, RZ, R133, RZ ;  /* 0x00000085ff85723e */ /* 0x000fe200048070ff */
[----:B------:R1:W-:Y:S01]  /*6680*/  @!P4 STG.E.U8 desc[UR16][R6.64+0x1], R25 ;  /* 0x000001190600c986 */ /* 0x0003e2000c101110 */
[C---:B------:R-:W-:Y:S01]  /*6690*/  ISETP.LT.OR P4, PT, R29.reuse, 0xa, !P0 ;  /* 0x0000000a1d00780c */ /* 0x040fe20004781670 */
[----:B------:R-:W-:Y:S01]  /*66a0*/  FMUL R124, R124, R8 ;  /* 0x000000087c7c7220 */ /* 0x000fe20000400000 */
[----:B0-----:R-:W-:Y:S01]  /*66b0*/  F2FP.SATFINITE.E4M3.F32.PACK_AB_MERGE_C R5, RZ, R132, RZ ;  /* 0x00000084ff05723e */ /* 0x001fe200048070ff */
[----:B------:R-:W-:Y:S01]  /*66c0*/  @!P5 STG.E.U8 desc[UR16][R10.64+0x8], R137 ;  /* 0x000008890a00d986 */ /* 0x000fe2000c101110 */
[----:B------:R-:W-:Y:S01]  /*66d0*/  ISETP.LT.OR P5, PT, R29, 0x11, !P1 ;  /* 0x000000111d00780c */ /* 0x000fe20004fa1670 */
[-C--:B------:R-:W-:Y:S01]  /*66e0*/  FMUL R127, R127, R8.reuse ;  /* 0x000000087f7f7220 */ /* 0x080fe20000400000 */
[----:B------:R-:W-:Y:S01]  /*66f0*/  F2FP.SATFINITE.E4M3.F32.PACK_AB_MERGE_C R131, RZ, R131, RZ ;  /* 0x00000083ff83723e */ /* 0x000fe200048070ff */
[----:B------:R0:W-:Y:S01]  /*6700*/  @!P6 STG.E.U8 desc[UR16][R10.64+0x9], R5 ;  /* 0x000009050a00e986 */ /* 0x0001e2000c101110 */
[----:B------:R-:W-:Y:S01]  /*6710*/  ISETP.LT.OR P6, PT, R29, 0x12, !P1 ;  /* 0x000000121d00780c */ /* 0x000fe20004fc1670 */
[----:B------:R-:W-:Y:S01]  /*6720*/  FMUL R122, R122, R8 ;  /* 0x000000087a7a7220 */ /* 0x000fe20000400000 */
[----:B------:R-:W-:Y:S01]  /*6730*/  F2FP.SATFINITE.E4M3.F32.PACK_AB_MERGE_C R129, RZ, R129, RZ ;  /* 0x00000081ff81723e */ /* 0x000fe200048070ff */
[----:B------:R-:W-:Y:S01]  /*6740*/  @!P3 STG.E.U8 desc[UR16][R6.64+0x8], R135 ;  /* 0x000008870600b986 */ /* 0x000fe2000c101110 */
[----:B-1----:R-:W-:Y:S01]  /*6750*/  F2FP.SATFINITE.E4M3.F32.PACK_AB_MERGE_C R25, RZ, R130, RZ ;  /* 0x00000082ff19723e */ /* 0x002fe200048070ff */
[-C--:B------:R-:W-:Y:S01]  /*6760*/  FMUL R125, R125, R8.reuse ;  /* 0x000000087d7d7220 */ /* 0x080fe20000400000 */
[C---:B------:R-:W-:Y:S01]  /*6770*/  ISETP.LT.OR P3, PT, R29.reuse, 0x11, !P0 ;  /* 0x000000111d00780c */ /* 0x040fe20004761670 */
[-C--:B------:R-:W-:Y:S01]  /*6780*/  FMUL R120, R120, R8.reuse ;  /* 0x0000000878787220 */ /* 0x080fe20000400000 */
[----:B------:R-:W-:Y:S01]  /*6790*/  F2FP.SATFINITE.E4M3.F32.PACK_AB_MERGE_C R127, RZ, R127, RZ ;  /* 0x0000007fff7f723e */ /* 0x000fe200048070ff */
[----:B------:R1:W-:Y:S01]  /*67a0*/  @!P4 STG.E.U8 desc[UR16][R6.64+0x9], R25 ;  /* 0x000009190600c986 */ /* 0x0003e2000c101110 */
[----:B------:R-:W-:Y:S01]  /*67b0*/  ISETP.LT.OR P4, PT, R29, 0x12, !P0 ;  /* 0x000000121d00780c */ /* 0x000fe20004781670 */
[----:B------:R-:W-:Y:S01]  /*67c0*/  FMUL R123, R123, R8 ;  /* 0x000000087b7b7220 */ /* 0x000fe20000400000 */
[----:B0-----:R-:W-:Y:S01]  /*67d0*/  F2FP.SATFINITE.E4M3.F32.PACK_AB_MERGE_C R5, RZ, R128, RZ ;  /* 0x00000080ff05723e */ /* 0x001fe200048070ff */
[----:B------:R-:W-:Y:S01]  /*67e0*/  @!P5 STG.E.U8 desc[UR16][R10.64+0x10], R133 ;  /* 0x000010850a00d986 */ /* 0x000fe2000c101110 */
[C---:B------:R-:W-:Y:S01]  /*67f0*/  ISETP.LT.OR P5, PT, R29.reuse, 0x19, !P1 ;  /* 0x000000191d00780c */ /* 0x040fe20004fa1670 */
[-C--:B------:R-:W-:Y:S01]  /*6800*/  FMUL R118, R118, R8.reuse ;  /* 0x0000000876767220 */ /* 0x080fe20000400000 */
[----:B------:R-:W-:Y:S01]  /*6810*/  F2FP.SATFINITE.E4M3.F32.PACK_AB_MERGE_C R125, RZ, R125, RZ ;  /* 0x0000007dff7d723e */ /* 0x000fe200048070ff */
[----:B------:R0:W-:Y:S01]  /*6820*/  @!P6 STG.E.U8 desc[UR16][R10.64+0x11], R5 ;  /* 0x000011050a00e986 */ /* 0x0001e2000c101110 */
[----:B------:R-:W-:Y:S01]  /*6830*/  ISETP.LT.OR P6, PT, R29, 0x1a, !P1 ;  /* 0x0000001a1d00780c */ /* 0x000fe20004fc1670 */
[-C--:B------:R-:W-:Y:S01]  /*6840*/  FMUL R121, R121, R8.reuse ;  /* 0x0000000879797220 */ /* 0x080fe20000400000 */
[----:B------:R-:W-:Y:S01]  /*6850*/  FMUL R116, R116, R8 ;  /* 0x0000000874747220 */ /* 0x000fe20000400000 */
[----:B-1----:R-:W-:Y:S01]  /*6860*/  F2FP.SATFINITE.E4M3.F32.PACK_AB_MERGE_C R25, RZ, R126, RZ ;  /* 0x0000007eff19723e */ /* 0x002fe200048070ff */
[----:B------:R-:W-:Y:S01]  /*6870*/  @!P3 STG.E.U8 desc[UR16][R6.64+0x10], R131 ;  /* 0x000010830600b986 */ /* 0x000fe2000c101110 */
[----:B------:R-:W-:Y:S01]  /*6880*/  ISETP.LT.OR P3, PT, R29, 0x19, !P0 ;  /* 0x000000191d00780c */ /* 0x000fe20004761670 */
        /* <DEDUP_REMOVED lines=35> */
[----:B------:R-:W-:Y:S01]  /*6ac0*/  ISETP.LT.OR P3, PT, R29, 0x29, !P0 ;  /* 0x000000291d00780c */ /* 0x000fe20004761670 */
[-C--:B------:R-:W-:Y:S01]  /*6ad0*/  FMUL R109, R109, R8.reuse ;  /* 0x000000086d6d7220 */ /* 0x080fe20000400000 */
[-C--:B------:R-:W-:Y:S01]  /*6ae0*/  FMUL R104, R104, R8.reuse ;  /* 0x0000000868687220 */ /* 0x080fe20000400000 */
        /* <DEDUP_REMOVED lines=104> */
[----:B------:R-:W-:-:S02]  /*7170*/  ISETP.LT.OR P3, PT, R29, 0x59, !P0 ;  /* 0x000000591d00780c */ /* 0x000fc40004761670 */
[----:B------:R-:W-:Y:S01]  /*7180*/  F2FP.SATFINITE.E4M3.F32.PACK_AB_MERGE_C R19, RZ, R19, RZ ;  /* 0x00000013ff13723e */ /* 0x000fe200048070ff */
[----:B------:R1:W-:Y:S01]  /*7190*/  @!P4 STG.E.U8 desc[UR16][R6.64+0x51], R25 ;  /* 0x000051190600c986 */ /* 0x0003e2000c101110 */
[C---:B------:R-:W-:Y:S02]  /*71a0*/  ISETP.LT.OR P4, PT, R29.reuse, 0x5a, !P0 ;  /* 0x0000005a1d00780c */ /* 0x040fe40004781670 */
[----:B0-----:R-:W-:Y:S01]  /*71b0*/  F2FP.SATFINITE.E4M3.F32.PACK_AB_MERGE_C R5, RZ, R92, RZ ;  /* 0x0000005cff05723e */ /* 0x001fe200048070ff */
[----:B------:R-:W-:Y:S01]  /*71c0*/  @!P5 STG.E.U8 desc[UR16][R10.64+0x58], R97 ;  /* 0x000058610a00d986 */ /* 0x000fe2000c101110 */
[C---:B------:R-:W-:Y:S02]  /*71d0*/  ISETP.LT.OR P5, PT, R29.reuse, 0x61, !P1 ;  /* 0x000000611d00780c */ /* 0x040fe40004fa1670 */
[----:B------:R-:W-:Y:S01]  /*71e0*/  F2FP.SATFINITE.E4M3.F32.PACK_AB_MERGE_C R13, RZ, R13, RZ ;  /* 0x0000000dff0d723e */ /* 0x000fe200048070ff */
[----:B------:R0:W-:Y:S01]  /*71f0*/  @!P6 STG.E.U8 desc[UR16][R10.64+0x59], R5 ;  /* 0x000059050a00e986 */ /* 0x0001e2000c101110 */
[----:B------:R-:W-:-:S02]  /*7200*/  ISETP.LT.OR P6, PT, R29, 0x62, !P1 ;  /* 0x000000621d00780c */ /* 0x000fc40004fc1670 */
[----:B------:R-:W-:Y:S01]  /*7210*/  F2FP.SATFINITE.E4M3.F32.PACK_AB_MERGE_C R15, RZ, R15, RZ ;  /* 0x0000000fff0f723e */ /* 0x000fe200048070ff */
[----:B------:R-:W-:Y:S01]  /*7220*/  @!P3 STG.E.U8 desc[UR16][R6.64+0x58], R95 ;  /* 0x0000585f0600b986 */ /* 0x000fe2000c101110 */
[----:B-1----:R-:W-:Y:S02]  /*7230*/  F2FP.SATFINITE.E4M3.F32.PACK_AB_MERGE_C R25, RZ, R90, RZ ;  /* 0x0000005aff19723e */ /* 0x002fe400048070ff */
[----:B------:R-:W-:-:S03]  /*7240*/  ISETP.LT.OR P3, PT, R29, 0x61, !P0 ;  /* 0x000000611d00780c */ /* 0x000fc60004761670 */
[----:B------:R1:W-:Y:S01]  /*7250*/  @!P4 STG.E.U8 desc[UR16][R6.64+0x59], R25 ;  /* 0x000059190600c986 */ /* 0x0003e2000c101110 */
[C---:B------:R-:W-:Y:S02]  /*7260*/  ISETP.LT.OR P4, PT, R29.reuse, 0x62, !P0 ;  /* 0x000000621d00780c */ /* 0x040fe40004781670 */
[----:B0-----:R-:W-:Y:S01]  /*7270*/  F2FP.SATFINITE.E4M3.F32.PACK_AB_MERGE_C R5, RZ, R88, RZ ;  /* 0x00000058ff05723e */ /* 0x001fe200048070ff */
[----:B------:R-:W-:Y:S01]  /*7280*/  @!P5 STG.E.U8 desc[UR16][R10.64+0x60], R93 ;  /* 0x0000605d0a00d986 */ /* 0x000fe2000c101110 */
[----:B------:R-:W-:-:S03]  /*7290*/  ISETP.LT.OR P5, PT, R29, 0x69, !P1 ;  /* 0x000000691d00780c */ /* 0x000fc60004fa1670 */
[----:B------:R0:W-:Y:S01]  /*72a0*/  @!P6 STG.E.U8 desc[UR16][R10.64+0x61], R5 ;  /* 0x000061050a00e986 */ /* 0x0001e2000c101110 */
[C---:B------:R-:W-:Y:S02]  /*72b0*/  ISETP.LT.OR P6, PT, R29.reuse, 0x6a, !P1 ;  /* 0x0000006a1d00780c */ /* 0x040fe40004fc1670 */
[----:B-1----:R-:W-:Y:S01]  /*72c0*/  F2FP.SATFINITE.E4M3.F32.PACK_AB_MERGE_C R25, RZ, R22, RZ ;  /* 0x00000016ff19723e */ /* 0x002fe200048070ff */
[----:B------:R-:W-:Y:S01]  /*72d0*/  @!P3 STG.E.U8 desc[UR16][R6.64+0x60], R91 ;  /* 0x0000605b0600b986 */ /* 0x000fe2000c101110 */
        /* <DEDUP_REMOVED lines=11> */
[----:B------:R-:W-:Y:S01]  /*7390*/  @!P4 STG.E.U8 desc[UR16][R6.64+0x69], R25 ;  /* 0x000069190600c986 */ /* 0x000fe2000c101110 */
[C---:B------:R-:W-:Y:S02]  /*73a0*/  ISETP.LT.OR P4, PT, R29.reuse, 0x79, !P1 ;  /* 0x000000791d00780c */ /* 0x040fe40004f81670 */
[C---:B------:R-:W-:Y:S01]  /*73b0*/  ISETP.LT.OR P1, PT, R29.reuse, 0x7a, !P1 ;  /* 0x0000007a1d00780c */ /* 0x040fe20004f21670 */
[----:B------:R1:W-:Y:S01]  /*73c0*/  @!P5 STG.E.U8 desc[UR16][R10.64+0x70], R21 ;  /* 0x000070150a00d986 */ /* 0x0003e2000c101110 */
[C---:B------:R-:W-:Y:S02]  /*73d0*/  ISETP.LT.OR P5, PT, R29.reuse, 0x72, !P0 ;  /* 0x000000721d00780c */ /* 0x040fe400047a1670 */
[----:B0-----:R-:W-:Y:S01]  /*73e0*/  F2FP.SATFINITE.E4M3.F32.PACK_AB_MERGE_C R5, RZ, R16, RZ ;  /* 0x00000010ff05723e */ /* 0x001fe200048070ff */
[----:B------:R0:W-:Y:S01]  /*73f0*/  @!P6 STG.E.U8 desc[UR16][R10.64+0x71], R17 ;  /* 0x000071110a00e986 */ /* 0x0001e2000c101110 */
[C---:B------:R-:W-:Y:S02]  /*7400*/  ISETP.LT.OR P6, PT, R29.reuse, 0x79, !P0 ;  /* 0x000000791d00780c */ /* 0x040fe400047c1670 */
[----:B------:R-:W-:Y:S01]  /*7410*/  ISETP.LT.OR P0, PT, R29, 0x7a, !P0 ;  /* 0x0000007a1d00780c */ /* 0x000fe20004701670 */
[----:B------:R2:W-:Y:S01]  /*7420*/  @!P3 STG.E.U8 desc[UR16][R6.64+0x70], R19 ;  /* 0x000070130600b986 */ /* 0x0005e2000c101110 */
[----:B-1----:R-:W-:-:S05]  /*7430*/  F2FP.SATFINITE.E4M3.F32.PACK_AB_MERGE_C R21, RZ, R14, RZ ;  /* 0x0000000eff15723e */ /* 0x002fca00048070ff */
[----:B------:R2:W-:Y:S01]  /*7440*/  @!P5 STG.E.U8 desc[UR16][R6.64+0x71], R5 ;  /* 0x000071050600d986 */ /* 0x0005e2000c101110 */
[----:B0-----:R-:W-:-:S03]  /*7450*/  F2FP.SATFINITE.E4M3.F32.PACK_AB_MERGE_C R17, RZ, R12, RZ ;  /* 0x0000000cff11723e */ /* 0x001fc600048070ff */
[----:B------:R2:W-:Y:S04]  /*7460*/  @!P4 STG.E.U8 desc[UR16][R10.64+0x78], R13 ;  /* 0x0000780d0a00c986 */ /* 0x0005e8000c101110 */
[----:B------:R2:W-:Y:S04]  /*7470*/  @!P1 STG.E.U8 desc[UR16][R10.64+0x79], R17 ;  /* 0x000079110a009986 */ /* 0x0005e8000c101110 */
[----:B------:R2:W-:Y:S04]  /*7480*/  @!P6 STG.E.U8 desc[UR16][R6.64+0x78], R15 ;  /* 0x0000780f0600e986 */ /* 0x0005e8000c101110 */
[----:B------:R2:W-:Y:S02]  /*7490*/  @!P0 STG.E.U8 desc[UR16][R6.64+0x79], R21 ;  /* 0x0000791506008986 */ /* 0x0005e4000c101110 */
.L_x_161:
[----:B------:R-:W-:Y:S05]  /*74a0*/  BSYNC B0 ;  /* 0x0000000000007941 */ /* 0x000fea0003800000 */
.L_x_31:
[----:B------:R-:W-:Y:S01]  /*74b0*/  ULDC UR6, c[0x0][0xc] ;  /* 0x0000030000067ab9 */ /* 0x000fe20000000800 */
[----:B------:R-:W-:Y:S01]  /*74c0*/  ULDC UR7, c[0x0][0x10] ;  /* 0x0000040000077ab9 */ /* 0x000fe20000000800 */
[----:B--2-45:R-:W2:Y:S01]  /*74d0*/  LDC R5, c[0x0][0x14] ;  /* 0x00000500ff057b82 */ /* 0x034ea20000000800 */
[----:B------:R-:W-:Y:S01]  /*74e0*/  UIMAD.WIDE.U32 UR6, UR6, UR7, URZ ;  /* 0x00000007060672a5 */ /* 0x000fe2000f8e003f */
[----:B0-----:R-:W-:Y:S01]  /*74f0*/  PRMT R6, RZ, 0x7610, R6 ;  /* 0x00007610ff067816 */ /* 0x001fe20000000006 */
[----:B------:R-:W-:-:S04]  /*7500*/  IMAD.MOV.U32 R7, RZ, RZ, -0x1 ;  /* 0xffffffffff077424 */ /* 0x000fc800078e00ff */
[----:B--2---:R-:W-:-:S04]  /*7510*/  IMAD.WIDE.U32 R2, R5, UR6, R2 ;  /* 0x0000000605027c25 */ /* 0x004fc8000f8e0002 */
[----:B------:R-:W-:Y:S01]  /*7520*/  IMAD R5, R5, UR7, RZ ;  /* 0x0000000705057c24 */ /* 0x000fe2000f8e02ff */
[----:B------:R-:W-:Y:S02]  /*7530*/  ULDC.64 UR6, c[0x0][0x650] ;  /* 0x0001940000067ab9 */ /* 0x000fe40000000a00 */
[----:B------:R-:W-:Y:S01]  /*7540*/  ISETP.GE.U32.AND P0, PT, R2, UR6, PT ;  /* 0x0000000602007c0c */ /* 0x000fe2000bf06070 */
[----:B------:R-:W-:Y:S02]  /*7550*/  IMAD.IADD R3, R3, 0x1, R5 ;  /* 0x0000000103037824 */ /* 0x000fe400078e0205 */
[----:B------:R-:W-:-:S03]  /*7560*/  IMAD.MOV.U32 R5, RZ, RZ, -0x1 ;  /* 0xffffffffff057424 */ /* 0x000fc600078e00ff */
[----:B------:R-:W-:-:S13]  /*7570*/  ISETP.GE.U32.AND.EX P0, PT, R3, UR7, PT, P0 ;  /* 0x0000000703007c0c */ /* 0x000fda000bf06100 */
[----:B------:R-:W-:Y:S05]  /*7580*/  @P0 BRA `(.L_x_162) ;  /* 0x0000000400600947 */ /* 0x000fea0003800000 */
[----:B------:R-:W0:Y:S01]  /*7590*/  S2R R20, SR_CTAID.X ;  /* 0x0000000000147919 */ /* 0x000e220000002500 */
[----:B------:R-:W2:Y:S01]  /*75a0*/  LDC.64 R14, c[0x0][0x628] ;  /* 0x00018a00ff0e7b82 */ /* 0x000ea20000000a00 */
[----:B------:R-:W-:Y:S01]  /*75b0*/  ULDC UR6, c[0x0][0x150] ;  /* 0x0000540000067ab9 */ /* 0x000fe20000000800 */
[----:B------:R-:W-:Y:S01]  /*75c0*/  IMAD.MOV.U32 R12, RZ, RZ, R2 ;  /* 0x000000ffff0c7224 */ /* 0x000fe200078e0002 */
[----:B------:R-:W4:Y:S01]  /*75d0*/  S2R R22, SR_CTAID.Y ;  /* 0x0000000000167919 */ /* 0x000f220000002600 */
[----:B------:R-:W-:-:S04]  /*75e0*/  IMAD.MOV.U32 R13, RZ, RZ, R3 ;  /* 0x000000ffff0d7224 */ /* 0x000fc800078e0003 */
[----:B------:R-:W1:Y:S08]  /*75f0*/  LDC R23, c[0x0][0x144] ;  /* 0x00005100ff177b82 */ /* 0x000e700000000800 */
[----:B------:R-:W1:Y:S08]  /*7600*/  LDC R16, c[0x0][0x630] ;  /* 0x00018c00ff107b82 */ /* 0x000e700000000800 */
[----:B------:R-:W1:Y:S01]  /*7610*/  LDC.64 R18, c[0x0][0x620] ;  /* 0x00018800ff127b82 */ /* 0x000e620000000a00 */
[----:B--2---:R-:W-:-:S04]  /*7620*/  ISETP.NE.U32.AND P0, PT, R14, RZ, PT ;  /* 0x000000ff0e00720c */ /* 0x004fc80003f05070 */
[----:B------:R-:W-:Y:S02]  /*7630*/  ISETP.NE.AND.EX P0, PT, R15, RZ, PT, P0 ;  /* 0x000000ff0f00720c */ /* 0x000fe40003f05300 */
[----:B0-----:R-:W-:-:S05]  /*7640*/  I2FP.F32.U32 R5, R20 ;  /* 0x0000001400057245 */ /* 0x001fca0000201000 */
[----:B------:R-:W-:-:S04]  /*7650*/  FMUL R5, R5, UR6 ;  /* 0x0000000605057c20 */ /* 0x000fc80008400000 */
[----:B------:R0:W2:Y:S02]  /*7660*/  F2I.U32.TRUNC.NTZ R21, R5 ;  /* 0x0000000500157305 */ /* 0x0000a4000020f000 */
[----:B----4-:R-:W-:Y:S05]  /*7670*/  @!P0 BRA `(.L_x_163) ;  /* 0x0000000000288947 */ /* 0x010fea0003800000 */
[----:B0-----:R-:W0:Y:S02]  /*7680*/  LDC R5, c[0x0][0x634] ;  /* 0x00018d00ff057b82 */ /* 0x001e240000000800 */
        /* <DEDUP_REMOVED lines=9> */
.L_x_163:
[-CC-:B-1----:R-:W-:Y:S01]  /*7720*/  SHF.R.U64 R17, R12, R16.reuse, R13.reuse ;  /* 0x000000100c117219 */ /* 0x182fe2000000120d */
[----:B------:R-:W1:Y:S01]  /*7730*/  LDC.64 R28, c[0x0][0x640] ;  /* 0x00019000ff1c7b82 */ /* 0x000e620000000a00 */
[----:B0-----:R-:W-:Y:S01]  /*7740*/  SHF.R.U32.HI R5, RZ, R16, R13 ;  /* 0x00000010ff057219 */ /* 0x001fe2000001160d */
[----:B--2---:R-:W-:Y:S01]  /*7750*/  IMAD.MOV R21, RZ, RZ, -R21 ;  /* 0x000000ffff157224 */ /* 0x004fe200078e0a15 */
[----:B------:R-:W-:Y:S01]  /*7760*/  IADD3 R11, P0, RZ, -R17, RZ ;  /* 0x80000011ff0b7210 */ /* 0x000fe20007f1e0ff */
[----:B------:R-:W-:Y:S02]  /*7770*/  ULDC UR6, c[0x0][0x154] ;  /* 0x0000550000067ab9 */ /* 0x000fe40000000800 */
[----:B------:R-:W-:Y:S02]  /*7780*/  IMAD R23, R23, R21, R20 ;  /* 0x0000001517177224 */ /* 0x000fe400078e0214 */
[----:B------:R-:W0:Y:S01]  /*7790*/  LDC R12, c[0x0][0x618] ;  /* 0x00018600ff0c7b82 */ /* 0x000e220000000800 */
[----:B------:R-:W-:-:S02]  /*77a0*/  IMAD.X R5, RZ, RZ, ~R5, P0 ;  /* 0x000000ffff057224 */ /* 0x000fc400000e0e05 */
[----:B------:R-:W-:-:S04]  /*77b0*/  IMAD.WIDE.U32 R6, R11, R18, R2 ;  /* 0x000000120b067225 */ /* 0x000fc800078e0002 */
[----:B------:R-:W-:Y:S01]  /*77c0*/  IMAD R10, R5, R18, RZ ;  /* 0x00000012050a7224 */ /* 0x000fe200078e02ff */
[----:B------:R-:W2:Y:S03]  /*77d0*/  LDC R24, c[0x0][0x608] ;  /* 0x00018200ff187b82 */ /* 0x000ea60000000800 */
[----:B------:R-:W-:Y:S02]  /*77e0*/  IMAD R5, R11, R19, R10 ;  /* 0x000000130b057224 */ /* 0x000fe400078e020a */
[----:B------:R-:W-:Y:S02]  /*77f0*/  IMAD.MOV.U32 R11, RZ, RZ, 0x1 ;  /* 0x00000001ff0b7424 */ /* 0x000fe400078e00ff */
[----:B------:R-:W-:Y:S01]  /*7800*/  IMAD.IADD R5, R7, 0x1, R5 ;  /* 0x0000000107057824 */ /* 0x000fe200078e0205 */
[----:B---3--:R-:W3:Y:S01]  /*7810*/  LDC R26, c[0x0][0x658] ;  /* 0x00019600ff1a7b82 */ /* 0x008ee20000000800 */
[----:B------:R-:W-:-:S02]  /*7820*/  I2FP.F32.U32 R7, R22 ;  /* 0x0000001600077245 */ /* 0x000fc40000201000 */
[----:B-1----:R-:W-:-:S03]  /*7830*/  ISETP.NE.U32.AND P0, PT, R28, RZ, PT ;  /* 0x000000ff1c00720c */ /* 0x002fc60003f05070 */
[----:B------:R-:W-:Y:S01]  /*7840*/  FMUL R10, R7, UR6 ;  /* 0x00000006070a7c20 */ /* 0x000fe20008400000 */
[----:B------:R-:W-:Y:S01]  /*7850*/  ISETP.NE.AND.EX P0, PT, R29, RZ, PT, P0 ;  /* 0x000000ff1d00720c */ /* 0x000fe20003f05300 */
[----:B------:R-:W1:Y:S01]  /*7860*/  LDC R21, c[0x0][0x148] ;  /* 0x00005200ff157b82 */ /* 0x000e620000000800 */
[-CC-:B0-----:R-:W-:Y:S01]  /*7870*/  SHF.R.U64 R16, R6, R12.reuse, R5.reuse ;  /* 0x0000000c06107219 */ /* 0x181fe20000001205 */
[----:B------:R0:W4:Y:S01]  /*7880*/  F2I.U32.TRUNC.NTZ R18, R10 ;  /* 0x0000000a00127305 */ /* 0x000122000020f000 */
[----:B------:R-:W-:Y:S01]  /*7890*/  SHF.R.U32.HI R5, RZ, R12, R5 ;  /* 0x0000000cff057219 */ /* 0x000fe20000011605 */
[----:B------:R-:W-:-:S04]  /*78a0*/  IMAD.MOV.U32 R7, RZ, RZ, -0x1 ;  /* 0xffffffffff077424 */ /* 0x000fc800078e00ff */
[----:B------:R-:W0:Y:S01]  /*78b0*/  LDC R20, c[0x0][0x600] ;  /* 0x00018000ff147b82 */ /* 0x000e220000000800 */
[-CC-:B--2---:R-:W-:Y:S02]  /*78c0*/  SHF.R.U64 R14, R16, R24.reuse, R5.reuse ;  /* 0x00000018100e7219 */ /* 0x184fe40000001205 */
[----:B------:R-:W-:-:S05]  /*78d0*/  SHF.R.U32.HI R5, RZ, R24, R5 ;  /* 0x00000018ff057219 */ /* 0x000fca0000011605 */
[----:B------:R-:W2:Y:S01]  /*78e0*/  LDC R27, c[0x0][0x648] ;  /* 0x00019200ff1b7b82 */ /* 0x000ea20000000800 */
[-C--:B---3--:R-:W-:Y:S02]  /*78f0*/  SHF.L.U32 R6, R7, R26.reuse, RZ ;  /* 0x0000001a07067219 */ /* 0x088fe400000006ff */
[-CC-:B------:R-:W-:Y:S02]  /*7900*/  SHF.R.U64 R19, R14, R26.reuse, R5.reuse ;  /* 0x0000001a0e137219 */ /* 0x180fe40000001205 */
[----:B------:R-:W-:Y:S02]  /*7910*/  SHF.R.U32.HI R7, RZ, R26, R5 ;  /* 0x0000001aff077219 */ /* 0x000fe40000011605 */
[----:B------:R-:W-:Y:S01]  /*7920*/  LOP3.LUT R25, RZ, R6, RZ, 0x33, !PT ;  /* 0x00000006ff197212 */ /* 0x000fe200078e33ff */
[----:B------:R-:W3:Y:S01]  /*7930*/  LDC R30, c[0x0][0x638] ;  /* 0x00018e00ff1e7b82 */ /* 0x000ee20000000800 */
[----:B------:R-:W-:Y:S01]  /*7940*/  SHF.L.U32 R26, R11, R26, RZ ;  /* 0x0000001a0b1a7219 */ /* 0x000fe200000006ff */
[----:B------:R-:W-:-:S06]  /*7950*/  IMAD.MOV.U32 R6, RZ, RZ, R19 ;  /* 0x000000ffff067224 */ /* 0x000fcc00078e0013 */
[----:B------:R-:W0:Y:S01]  /*7960*/  LDC R31, c[0x0][0x610] ;  /* 0x00018400ff1f7b82 */ /* 0x000e220000000800 */
[----:B----4-:R-:W-:Y:S05]  /*7970*/  @!P0 BRA `(.L_x_164) ;  /* 0x0000000000288947 */ /* 0x010fea0003800000 */
[----:B------:R-:W4:Y:S02]  /*7980*/  LDC R6, c[0x0][0x64c] ;  /* 0x00019300ff067b82 */ /* 0x000f240000000800 */
[----:B----4-:R-:W-:-:S05]  /*7990*/  IADD3 R5, P0, R19, R6, RZ ;  /* 0x0000000613057210 */ /* 0x010fca0007f1e0ff */
[----:B------:R-:W-:-:S04]  /*79a0*/  IMAD.X R15, RZ, RZ, R7, P0 ;  /* 0x000000ffff0f7224 */ /* 0x000fc800000e0607 */
[----:B------:R-:W-:-:S04]  /*79b0*/  IMAD.WIDE.U32 R6, R15, R28, RZ ;  /* 0x0000001c0f067225 */ /* 0x000fc800078e00ff */
[----:B0-----:R-:W-:-:S04]  /*79c0*/  IMAD.WIDE.U32 R10, P0, R5, R29, R6 ;  /* 0x0000001d050a7225 */ /* 0x001fc80007800006 */
[----:B------:R-:W-:-:S04]  /*79d0*/  IMAD.WIDE.U32 R6, R5, R28, RZ ;  /* 0x0000001c05067225 */ /* 0x000fc800078e00ff */
[----:B------:R-:W-:Y:S01]  /*79e0*/  IMAD.X R13, RZ, RZ, RZ, P0 ;  /* 0x000000ffff0d7224 */ /* 0x000fe200000e06ff */
[----:B------:R-:W-:Y:S01]  /*79f0*/  IADD3 RZ, P0, R7, R10, RZ ;  /* 0x0000000a07ff7210 */ /* 0x000fe20007f1e0ff */
[----:B------:R-:W-:-:S04]  /*7a00*/  IMAD.MOV.U32 R12, RZ, RZ, R11 ;  /* 0x000000ffff0c7224 */ /* 0x000fc800078e000b */
[----:B------:R-:W-:-:S08]  /*7a10*/  IMAD.WIDE.U32.X R6, R15, R29, R12, P0 ;  /* 0x0000001d0f067225 */ /* 0x000fd000000e040c */
.L_x_164:
[----:B--2---:R-:W-:Y:S01]  /*7a20*/  SHF.R.U64 R5, R6, R27, R7 ;  /* 0x0000001b06057219 */ /* 0x004fe20000001207 */
[----:B0-----:R-:W-:Y:S01]  /*7a30*/  VIADD R7, R20, 0xffffffff ;  /* 0xffffffff14077836 */ /* 0x001fe20000000000 */
[----:B------:R-:W-:Y:S01]  /*7a40*/  LOP3.LUT R28, R14, R25, RZ, 0xc0, !PT ;  /* 0x000000190e1c7212 */ /* 0x000fe200078ec0ff */
[----:B------:R-:W-:Y:S02]  /*7a50*/  IMAD.MOV R18, RZ, RZ, -R18 ;  /* 0x000000ffff127224 */ /* 0x000fe400078e0a12 */
[----:B------:R-:W-:Y:S01]  /*7a60*/  IMAD.MOV R6, RZ, RZ, -R5 ;  /* 0x000000ffff067224 */ /* 0x000fe200078e0a05 */
[----:B------:R-:W-:Y:S01]  /*7a70*/  LOP3.LUT R16, R16, R7, RZ, 0xc0, !PT ;  /* 0x0000000710107212 */ /* 0x000fe200078ec0ff */
[----:B------:R-:W-:Y:S02]  /*7a80*/  IMAD R28, R26, R5, R28 ;  /* 0x000000051a1c7224 */ /* 0x000fe400078e021c */
[----:B-1----:R-:W-:Y:S02]  /*7a90*/  @P2 IMAD R23, R21, R18, R22 ;  /* 0x0000001215172224 */ /* 0x002fe400078e0216 */
[----:B---3--:R-:W-:-:S02]  /*7aa0*/  IMAD R5, R6, R30, R19 ;  /* 0x0000001e06057224 */ /* 0x008fc400078e0213 */
[----:B------:R-:W-:Y:S02]  /*7ab0*/  IMAD R28, R28, R31, R23 ;  /* 0x0000001f1c1c7224 */ /* 0x000fe400078e0217 */
[----:B------:R-:W-:Y:S02]  /*7ac0*/  IMAD R5, R5, R20, R16 ;  /* 0x0000001405057224 */ /* 0x000fe400078e0210 */
[----:B------:R-:W-:-:S03]  /*7ad0*/  IMAD.MOV.U32 R6, RZ, RZ, 0x1 ;  /* 0x00000001ff067424 */ /* 0x000fc600078e00ff */
[----:B------:R-:W-:Y:S02]  /*7ae0*/  SEL R7, R5, R28, !P2 ;  /* 0x0000001c05077207 */ /* 0x000fe40005000000 */
[----:B------:R-:W-:Y:S01]  /*7af0*/  SEL R28, R28, R5, !P2 ;  /* 0x000000051c1c7207 */ /* 0x000fe20005000000 */
[----:B------:R-:W-:-:S07]  /*7b00*/  IMAD.MOV.U32 R5, RZ, RZ, R17 ;  /* 0x000000ffff057224 */ /* 0x000fce00078e0011 */
.L_x_162:
[----:B------:R-:W-:Y:S01]  /*7b10*/  LOP3.LUT P0, RZ, R6, 0xff, RZ, 0xc0, !PT ;  /* 0x000000ff06ff7812 */ /* 0x000fe2000780c0ff */
[----:B------:R-:W-:-:S12]  /*7b20*/  IMAD.MOV.U32 R6, RZ, RZ, R28 ;  /* 0x000000ffff067224 */ /* 0x000fd800078e001c */
[----:B------:R-:W-:Y:S05]  /*7b30*/  @P0 BRA `(.L_x_165) ;  /* 0xffffff9400000947 */ /* 0x000fea000383ffff */
[----:B------:R-:W-:Y:S05]  /*7b40*/  EXIT ;  /* 0x000000000000794d */ /* 0x000fea0003800000 */
.L_x_3:
[----:B0-----:R-:W-:Y:S01]  /*7b50*/  ULDC.64 UR4, c[0x0][0x650] ;  /* 0x0001940000047ab9 */ /* 0x001fe20000000a00 */
        /* <DEDUP_REMOVED lines=25> */
.L_x_167:
[--C-:B------:R-:W-:Y:S01]  /*7cf0*/  SHF.R.U64 R16, R14, R18, R15.reuse ;  /* 0x000000120e107219 */ /* 0x100fe2000000120f */
[----:B------:R-:W0:Y:S01]  /*7d00*/  LDC R22, c[0x0][0x618] ;  /* 0x00018600ff167b82 */ /* 0x000e220000000800 */
[----:B------:R-:W-:Y:S01]  /*7d10*/  I2FP.F32.U32 R7, R8 ;  /* 0x0000000800077245 */ /* 0x000fe20000201000 */
[----:B------:R-:W-:Y:S01]  /*7d20*/  ULDC UR4, c[0x0][0x150] ;  /* 0x0000540000047ab9 */ /* 0x000fe20000000800 */
[----:B------:R-:W-:Y:S02]  /*7d30*/  SHF.R.U32.HI R6, RZ, R18, R15 ;  /* 0x00000012ff067219 */ /* 0x000fe4000001160f */
[----:B------:R-:W-:Y:S01]  /*7d40*/  IADD3 R9, P0, RZ, -R16, RZ ;  /* 0x80000010ff097210 */ /* 0x000fe20007f1e0ff */
[----:B------:R-:W-:Y:S01]  /*7d50*/  FMUL R13, R7, UR4 ;  /* 0x00000004070d7c20 */ /* 0x000fe20008400000 */
[----:B------:R-:W-:Y:S01]  /*7d60*/  ULDC UR4, c[0x0][0x154] ;  /* 0x0000550000047ab9 */ /* 0x000fe20000000800 */
[----:B------:R-:W1:Y:S02]  /*7d70*/  LDC.64 R24, c[0x0][0x640] ;  /* 0x00019000ff187b82 */ /* 0x000e640000000a00 */
[----:B------:R-:W-:-:S02]  /*7d80*/  IMAD.X R11, RZ, RZ, ~R6, P0 ;  /* 0x000000ffff0b7224 */ /* 0x000fc400000e0e06 */
[----:B------:R-:W2:Y:S01]  /*7d90*/  F2I.U32.TRUNC.NTZ R13, R13 ;  /* 0x0000000d000d7305 */ /* 0x000ea2000020f000 */
[----:B------:R-:W-:-:S03]  /*7da0*/  IMAD.WIDE.U32 R6, R9, R20, R2 ;  /* 0x0000001409067225 */ /* 0x000fc600078e0002 */
[----:B------:R-:W3:Y:S01]  /*7db0*/  LDC R15, c[0x0][0x144] ;  /* 0x00005100ff0f7b82 */ /* 0x000ee20000000800 */
[----:B------:R-:W-:-:S04]  /*7dc0*/  IMAD R12, R11, R20, RZ ;  /* 0x000000140b0c7224 */ /* 0x000fc800078e02ff */
[----:B------:R-:W-:Y:S02]  /*7dd0*/  IMAD R9, R9, R21, R12 ;  /* 0x0000001509097224 */ /* 0x000fe400078e020c */
[----:B------:R-:W-:Y:S01]  /*7de0*/  IMAD.MOV.U32 R12, RZ, RZ, -0x1 ;  /* 0xffffffffff0c7424 */ /* 0x000fe200078e00ff */
[----:B------:R-:W4:Y:S01]  /*7df0*/  LDC R18, c[0x0][0x608] ;  /* 0x00018200ff127b82 */ /* 0x000f220000000800 */
[----:B------:R-:W-:Y:S01]  /*7e00*/  IMAD.IADD R7, R7, 0x1, R9 ;  /* 0x0000000107077824 */ /* 0x000fe200078e0209 */
[----:B------:R-:W-:-:S04]  /*7e10*/  I2FP.F32.U32 R9, R10 ;  /* 0x0000000a00097245 */ /* 0x000fc80000201000 */
[-C--:B0-----:R-:W-:Y:S01]  /*7e20*/  SHF.R.U64 R14, R6, R22.reuse, R7 ;  /* 0x00000016060e7219 */ /* 0x081fe20000001207 */
[----:B--2---:R-:W-:Y:S01]  /*7e30*/  IMAD.MOV R6, RZ, RZ, -R13 ;  /* 0x000000ffff067224 */ /* 0x004fe200078e0a0d */
[----:B------:R-:W0:Y:S01]  /*7e40*/  LDC R11, c[0x0][0x658] ;  /* 0x00019600ff0b7b82 */ /* 0x000e220000000800 */
[----:B-1----:R-:W-:Y:S01]  /*7e50*/  ISETP.NE.U32.AND P0, PT, R24, RZ, PT ;  /* 0x000000ff1800720c */ /* 0x002fe20003f05070 */
[----:B------:R-:W-:Y:S01]  /*7e60*/  FMUL R9, R9, UR4 ;  /* 0x0000000409097c20 */ /* 0x000fe20008400000 */
[----:B------:R-:W-:Y:S02]  /*7e70*/  SHF.R.U32.HI R7, RZ, R22, R7 ;  /* 0x00000016ff077219 */ /* 0x000fe40000011607 */
[----:B------:R-:W-:-:S03]  /*7e80*/  ISETP.NE.AND.EX P0, PT, R25, RZ, PT, P0 ;  /* 0x000000ff1900720c */ /* 0x000fc60003f05300 */
[----:B------:R-:W1:Y:S01]  /*7e90*/  LDC R21, c[0x0][0x148] ;  /* 0x00005200ff157b82 */ /* 0x000e620000000800 */
[----:B---3--:R-:W-:Y:S02]  /*7ea0*/  IMAD R22, R15, R6, R8 ;  /* 0x000000060f167224 */ /* 0x008fe400078e0208 */
[----:B------:R-:W-:-:S05]  /*7eb0*/  IMAD.MOV.U32 R8, RZ, RZ, 0x1 ;  /* 0x00000001ff087424 */ /* 0x000fca00078e00ff */
[----:B------:R-:W2:Y:S01]  /*7ec0*/  LDC R20, c[0x0][0x600] ;  /* 0x00018000ff147b82 */ /* 0x000ea20000000800 */
[-CC-:B----4-:R-:W-:Y:S02]  /*7ed0*/  SHF.R.U64 R17, R14, R18.reuse, R7.reuse ;  /* 0x000000120e117219 */ /* 0x190fe40000001207 */
[----:B------:R-:W-:Y:S02]  /*7ee0*/  SHF.R.U32.HI R6, RZ, R18, R7 ;  /* 0x00000012ff067219 */ /* 0x000fe40000011607 */
[----:B------:R3:W4:Y:S03]  /*7ef0*/  F2I.U32.TRUNC.NTZ R18, R9 ;  /* 0x0000000900127305 */ /* 0x000726000020f000 */
[----:B------:R-:W1:Y:S01]  /*7f00*/  LDC R23, c[0x0][0x648] ;  /* 0x00019200ff177b82 */ /* 0x000e620000000800 */
[-C--:B0-----:R-:W-:Y:S02]  /*7f10*/  SHF.R.U64 R19, R17, R11.reuse, R6 ;  /* 0x0000000b11137219 */ /* 0x081fe40000001206 */
[----:B------:R-:W-:-:S02]  /*7f20*/  SHF.L.U32 R12, R12, R11, RZ ;  /* 0x0000000b0c0c7219 */ /* 0x000fc400000006ff */
[-C--:B------:R-:W-:Y:S01]  /*7f30*/  SHF.R.U32.HI R7, RZ, R11.reuse, R6 ;  /* 0x0000000bff077219 */ /* 0x080fe20000011606 */
[----:B------:R-:W-:Y:S01]  /*7f40*/  IMAD.MOV.U32 R6, RZ, RZ, R19 ;  /* 0x000000ffff067224 */ /* 0x000fe200078e0013 */
[----:B------:R-:W-:Y:S01]  /*7f50*/  SHF.L.U32 R27, R8, R11, RZ ;  /* 0x0000000b081b7219 */ /* 0x000fe200000006ff */
[----:B------:R-:W0:Y:S01]  /*7f60*/  LDC R26, c[0x0][0x638] ;  /* 0x00018e00ff1a7b82 */ /* 0x000e220000000800 */
[----:B------:R-:W-:-:S07]  /*7f70*/  LOP3.LUT R28, RZ, R12, RZ, 0x33, !PT ;  /* 0x0000000cff1c7212 */ /* 0x000fce00078e33ff */
[----:B------:R-:W0:Y:S01]  /*7f80*/  LDC R29, c[0x0][0x610] ;  /* 0x00018400ff1d7b82 */ /* 0x000e220000000800 */
[----:B---34-:R-:W-:Y:S05]  /*7f90*/  @!P0 BRA `(.L_x_168) ;  /* 0x0000000000288947 */ /* 0x018fea0003800000 */
        /* <DEDUP_REMOVED lines=10> */
.L_x_168:
[----:B-1----:R-:W-:Y:S01]  /*8040*/  SHF.R.U64 R7, R6, R23, R7 ;  /* 0x0000001706077219 */ /* 0x002fe20000001207 */
[----:B--2---:R-:W-:Y:S01]  /*8050*/  VIADD R9, R20, 0xffffffff ;  /* 0xffffffff14097836 */ /* 0x004fe20000000000 */
[----:B------:R-:W-:Y:S01]  /*8060*/  LOP3.LUT R6, R17, R28, RZ, 0xc0, !PT ;  /* 0x0000001c11067212 */ /* 0x000fe200078ec0ff */
[----:B------:R-:W-:Y:S02]  /*8070*/  IMAD.MOV R18, RZ, RZ, -R18 ;  /* 0x000000ffff127224 */ /* 0x000fe400078e0a12 */
[----:B------:R-:W-:Y:S02]  /*8080*/  IMAD.MOV R8, RZ, RZ, -R7 ;  /* 0x000000ffff087224 */ /* 0x000fe400078e0a07 */
[----:B------:R-:W-:Y:S01]  /*8090*/  IMAD R11, R27, R7, R6 ;  /* 0x000000071b0b7224 */ /* 0x000fe200078e0206 */
[----:B------:R-:W-:Y:S01]  /*80a0*/  LOP3.LUT R7, R14, R9, RZ, 0xc0, !PT ;  /* 0x000000090e077212 */ /* 0x000fe200078ec0ff */
[----:B------:R-:W-:Y:S02]  /*80b0*/  @P2 IMAD R22, R21, R18, R10 ;  /* 0x0000001215162224 */ /* 0x000fe400078e020a */
[----:B0-----:R-:W-:-:S02]  /*80c0*/  IMAD R6, R8, R26, R19 ;  /* 0x0000001a08067224 */ /* 0x001fc400078e0213 */
[----:B------:R-:W-:Y:S02]  /*80d0*/  IMAD R11, R11, R29, R22 ;  /* 0x0000001d0b0b7224 */ /* 0x000fe400078e0216 */
[----:B------:R-:W-:Y:S02]  /*80e0*/  IMAD R6, R6, R20, R7 ;  /* 0x0000001406067224 */ /* 0x000fe400078e0207 */
[----:B------:R-:W-:-:S03]  /*80f0*/  IMAD.MOV.U32 R8, RZ, RZ, 0x1 ;  /* 0x00000001ff087424 */ /* 0x000fc600078e00ff */
[----:B------:R-:W-:Y:S02]  /*8100*/  SEL R14, R6, R11, !P2 ;  /* 0x0000000b060e7207 */ /* 0x000fe40005000000 */
[----:B------:R-:W-:Y:S01]  /*8110*/  SEL R11, R11, R6, !P2 ;  /* 0x000000060b0b7207 */ /* 0x000fe20005000000 */
[----:B------:R-:W-:Y:S01]  /*8120*/  IMAD.MOV.U32 R6, RZ, RZ, R16 ;  /* 0x000000ffff067224 */ /* 0x000fe200078e0010 */
[----:B------:R-:W-:-:S07]  /*8130*/  PRMT R7, R8, 0x7610, R7 ;  /* 0x0000761008077816 */ /* 0x000fce0000000007 */
.L_x_166:
[----:B------:R-:W-:-:S08]  /*8140*/  NOP ;  /* 0x0000000000007918 */ /* 0x000fd00000000000 */
[----:B------:R-:W0:-:S00]  /*8150*/  USETMAXREG.DEALLOC.CTAPOOL 0x28 ;  /* 0x00000028000079c8 */ /* 0x000e0000080e0500 */
[----:B0-----:R-:W-:-:S13]  /*8160*/  ISETP.NE.AND P0, PT, R5, RZ, PT ;  /* 0x000000ff0500720c */ /* 0x001fda0003f05270 */
[----:B------:R-:W-:Y:S05]  /*8170*/  @P0 EXIT ;  /* 0x000000000000094d */ /* 0x000fea0003800000 */
[----:B------:R-:W-:Y:S01]  /*8180*/  LOP3.LUT P0, RZ, R7, 0xff, RZ, 0xc0, !PT ;  /* 0x000000ff07ff7812 */ /* 0x000fe2000780c0ff */
[----:B------:R-:W-:Y:S02]  /*8190*/  IMAD.MOV.U32 R5, RZ, RZ, 0x1 ;  /* 0x00000001ff057424 */ /* 0x000fe400078e00ff */
[----:B------:R-:W-:-:S10]  /*81a0*/  IMAD.MOV.U32 R13, RZ, RZ, RZ ;  /* 0x000000ffff0d7224 */ /* 0x000fd400078e00ff */
[----:B------:R-:W-:Y:S05]  /*81b0*/  @!P0 BRA `(.L_x_169) ;  /* 0x0000000c00288947 */ /* 0x000fea0003800000 */
[----:B------:R-:W0:Y:S01]  /*81c0*/  LDC R5, c[0x0][0x28c] ;  /* 0x0000a300ff057b82 */ /* 0x000e220000000800 */
[----:B------:R-:W-:Y:S01]  /*81d0*/  ULDC UR5, c[0x0][0x600] ;  /* 0x0001800000057ab9 */ /* 0x000fe20000000800 */
[----:B------:R-:W-:Y:S01]  /*81e0*/  ULDC UR4, c[0x0][0xc] ;  /* 0x0000030000047ab9 */ /* 0x000fe20000000800 */
[----:B------:R-:W-:Y:S01]  /*81f0*/  UIADD3 UR16, UR5, -0x1, URZ ;  /* 0xffffffff05107890 */ /* 0x000fe2000fffe03f */
[C---:B------:R-:W-:Y:S01]  /*8200*/  LOP3.LUT P3, RZ, R0.reuse, 0x7f, RZ, 0xc0, !PT ;  /* 0x0000007f00ff7812 */ /* 0x040fe2000786c0ff */
[----:B------:R-:W-:Y:S01]  /*8210*/  ULDC UR6, c[0x0][0x658] ;  /* 0x0001960000067ab9 */ /* 0x000fe20000000800 */
[----:B------:R-:W-:Y:S01]  /*8220*/  ULDC UR5, c[0x0][0x10] ;  /* 0x0000040000057ab9 */ /* 0x000fe20000000800 */
[----:B------:R-:W-:Y:S01]  /*8230*/  UMOV UR7, 0xffffffff ;  /* 0xffffffff00077882 */ /* 0x000fe20000000000 */
[----:B------:R-:W-:Y:S01]  /*8240*/  UMOV UR8, 0x1 ;  /* 0x0000000100087882 */ /* 0x000fe20000000000 */
[----:B------:R-:W-:Y:S01]  /*8250*/  UIMAD.WIDE.U32 UR4, UR4, UR5, URZ ;  /* 0x00000005040472a5 */ /* 0x000fe2000f8e003f */
[----:B------:R-:W-:Y:S01]  /*8260*/  LOP3.LUT P0, RZ, R0, 0x1f, RZ, 0xc0, !PT ;  /* 0x0000001f00ff7812 */ /* 0x000fe2000780c0ff */
[----:B------:R-:W-:Y:S01]  /*8270*/  USHF.L.U32 UR7, UR7, UR6, URZ ;  /* 0x0000000607077299 */ /* 0x000fe2000800063f */
[----:B------:R-:W-:Y:S01]  /*8280*/  BSSY B0, `(.L_x_169) ;  /* 0x00000bd000007945 */ /* 0x000fe20003800000 */
[----:B------:R-:W-:Y:S01]  /*8290*/  USHF.L.U32 UR18, UR8, UR6, URZ ;  /* 0x0000000608127299 */ /* 0x000fe2000800063f */
[----:B------:R-:W-:Y:S01]  /*82a0*/  IMAD.MOV.U32 R15, RZ, RZ, 0x1 ;  /* 0x00000001ff0f7424 */ /* 0x000fe200078e00ff */
[----:B------:R-:W-:Y:S01]  /*82b0*/  LOP3.LUT R16, R4, 0x2, RZ, 0xfc, !PT ;  /* 0x0000000204107812 */ /* 0x000fe200078efcff */
[----:B------:R-:W-:Y:S01]  /*82c0*/  ULDC UR6, c[0x0][0x14] ;  /* 0x0000050000067ab9 */ /* 0x000fe20000000800 */
[----:B------:R-:W-:Y:S01]  /*82d0*/  PLOP3.LUT P0, PT, P0, P3, PT, 0x8a, 0x0 ;  /* 0x000000000000781c */ /* 0x000fe20000707172 */
[----:B------:R-:W-:Y:S01]  /*82e0*/  UIMAD.WIDE.U32 UR20, UR4, UR6, URZ ;  /* 0x00000006041472a5 */ /* 0x000fe2000f8e003f */
[----:B------:R-:W-:Y:S01]  /*82f0*/  IMAD.MOV.U32 R13, RZ, RZ, RZ ;  /* 0x000000ffff0d7224 */ /* 0x000fe200078e00ff */
[----:B------:R-:W-:-:S02]  /*8300*/  UIMAD UR13, UR5, UR6, URZ ;  /* 0x00000006050d72a4 */ /* 0x000fc4000f8e023f */
[----:B------:R-:W-:Y:S01]  /*8310*/  ULOP3.LUT UR17, URZ, UR7, URZ, 0x33, !UPT ;  /* 0x000000073f117292 */ /* 0x000fe2000f8e333f */
[----:B0-----:R-:W-:Y:S01]  /*8320*/  VIADD R5, R5, 0x3f ;  /* 0x0000003f05057836 */ /* 0x001fe20000000000 */
[----:B------:R-:W-:Y:S01]  /*8330*/  UIADD3 UR13, UR21, UR13, URZ ;  /* 0x0000000d150d7290 */ /* 0x000fe2000fffe03f */
[----:B------:R-:W-:-:S03]  /*8340*/  ULDC.64 UR22, c[0x0][0x198] ;  /* 0x0000660000167ab9 */ /* 0x000fc60000000a00 */
[----:B------:R-:W-:-:S04]  /*8350*/  SHF.R.S32.HI R8, RZ, 0x1f, R5 ;  /* 0x0000001fff087819 */ /* 0x000fc80000011405 */
[----:B------:R-:W-:Y:S01]  /*8360*/  LEA.HI R8, R8, R5, RZ, 0x6 ;  /* 0x0000000508087211 */ /* 0x000fe200078f30ff */
[----:B------:R-:W-:-:S03]  /*8370*/  IMAD.MOV.U32 R5, RZ, RZ, 0x1 ;  /* 0x00000001ff057424 */ /* 0x000fc600078e00ff */
[----:B------:R-:W-:-:S05]  /*8380*/  SHF.R.S32.HI R12, RZ, 0x6, R8 ;  /* 0x00000006ff0c7819 */ /* 0x000fca0000011408 */
[----:B------:R-:W-:-:S07]  /*8390*/  VIADD R0, R12, 0x1 ;  /* 0x000000010c007836 */ /* 0x000fce0000000000 */
.L_x_181:
[----:B------:R-:W-:-:S03]  /*83a0*/  UMOV UR4, 0xffffffff ;  /* 0xffffffff00047882 */ /* 0x000fc60000000000 */
[----:B------:R-:W-:Y:S05]  /*83b0*/  BRA.DIV UR4, `(.L_x_170) ;  /* 0x0000000e04bc7947 */ /* 0x000fea000b800000 */
[----:B------:R-:W-:-:S13]  /*83c0*/  ELECT P1, URZ, PT ;  /* 0x00000000003f782f */ /* 0x000fda0003820000 */
.L_x_193:
[----:B------:R-:W0:Y:S01]  /*83d0*/  LDC R7, c[0x0][0x28c] ;  /* 0x0000a300ff077b82 */ /* 0x000e220000000800 */
[----:B------:R-:W-:Y:S01]  /*83e0*/  BSSY B1, `(.L_x_171) ;  /* 0x0000035000017945 */ /* 0x000fe20003800000 */
[----:B0-----:R-:W-:-:S13]  /*83f0*/  ISETP.LT.OR P1, PT, R7, 0x1, !P1 ;  /* 0x000000010700780c */ /* 0x001fda0004f21670 */
[----:B------:R-:W-:Y:S05]  /*8400*/  @P1 BRA `(.L_x_172) ;  /* 0x0000000000c81947 */ /* 0x000fea0003800000 */
[----:B------:R-:W-:Y:S02]  /*8410*/  IMAD.SHL.U32 R14, R14, 0x80, RZ ;  /* 0x000000800e0e7824 */ /* 0x000fe400078e00ff */
[----:B------:R-:W-:Y:S02]  /*8420*/  IMAD.SHL.U32 R17, R11, 0x80, RZ ;  /* 0x000000800b117824 */ /* 0x000fe400078e00ff */
[----:B------:R-:W-:Y:S02]  /*8430*/  IMAD.MOV.U32 R20, RZ, RZ, RZ ;  /* 0x000000ffff147224 */ /* 0x000fe400078e00ff */
[----:B------:R-:W-:Y:S02]  /*8440*/  IMAD.MOV.U32 R7, RZ, RZ, R0 ;  /* 0x000000ffff077224 */ /* 0x000fe400078e0000 */
[----:B------:R-:W-:Y:S02]  /*8450*/  IMAD.MOV.U32 R8, RZ, RZ, R5 ;  /* 0x000000ffff087224 */ /* 0x000fe400078e0005 */
[----:B------:R-:W-:-:S07]  /*8460*/  IMAD.MOV.U32 R9, RZ, RZ, R13 ;  /* 0x000000ffff097224 */ /* 0x000fce00078e000d */
.L_x_176:
[----:B------:R-:W0:Y:S01]  /*8470*/  S2R R11, SR_CgaCtaId ;  /* 0x00000000000b7919 */ /* 0x000e220000008800 */
[----:B------:R-:W-:-:S04]  /*8480*/  MOV R10, 0x400 ;  /* 0x00000400000a7802 */ /* 0x000fc80000000f00 */
[----:B0-----:R-:W-:Y:S02]  /*8490*/  LEA R18, R11, R10, 0x18 ;  /* 0x0000000a0b127211 */ /* 0x001fe400078ec0ff */
[----:B------:R-:W-:Y:S01]  /*84a0*/  SHF.L.U32 R10, R8, 0x1f, RZ ;  /* 0x0000001f080a7819 */ /* 0x000fe200000006ff */
[----:B------:R-:W0:Y:S02]  /*84b0*/  @!P3 LDC R11, c[0x0][0x500] ;  /* 0x00014000ff0bbb82 */ /* 0x000e240000000800 */
[----:B------:R-:W-:-:S04]  /*84c0*/  IMAD R19, R9, 0x8, R18 ;  /* 0x0000000809137824 */ /* 0x000fc800078e0212 */
[----:B------:R-:W1:Y:S02]  /*84d0*/  SYNCS.PHASECHK.TRANS64.TRYWAIT P1, [R19+URZ+0x28], R10 ;  /* 0x0000280a130075a7 */ /* 0x000e64000802017f */
[----:B-1----:R-:W-:Y:S05]  /*84e0*/  @!P1 BRA `(.L_x_173) ;  /* 0x0000000c00909947 */ /* 0x002fea0003800000 */
.L_x_194:
[----:B-1----:R-:W-:Y:S01]  /*84f0*/  PRMT R10, R16, 0x9910, RZ ;  /* 0x00009910100a7816 */ /* 0x002fe200000000ff */
[----:B0-----:R0:W-:Y:S03]  /*8500*/  @!P3 SYNCS.ARRIVE.TRANS64 RZ, [R19+URZ], R11 ;  /* 0x0000000b13ffb9a7 */ /* 0x0011e6000800003f */
[----:B------:R-:W-:-:S13]  /*8510*/  ISETP.NE.AND P1, PT, R10, 0x2, PT ;  /* 0x000000020a00780c */ /* 0x000fda0003f25270 */
[----:B0-----:R-:W-:Y:S05]  /*8520*/  @P1 BRA `(.L_x_174) ;  /* 0x0000000000041947 */ /* 0x001fea0003800000 */
[----:B------:R-:W-:Y:S01]  /*8530*/  BPT.TRAP 0x1 ;  /* 0x000000040000795c */ /* 0x000fe20000300000 */
.L_x_174:
[----:B------:R-:W-:Y:S05]  /*8540*/  @P0 BRA `(.L_x_175) ;  /* 0x0000000000040947 */ /* 0x000fea0003800000 */
[----:B------:R-:W-:Y:S01]  /*8550*/  BPT.TRAP 0x1 ;  /* 0x000000040000795c */ /* 0x000fe20000300000 */
.L_x_175:
[----:B------:R-:W-:Y:S01]  /*8560*/  IMAD R18, R9, 0x2000, R18 ;  /* 0x0000200009127824 */ /* 0x000fe200078e0212 */
[----:B------:R-:W-:Y:S01]  /*8570*/  R2UR UR9, R19 ;  /* 0x00000000130972ca */ /* 0x000fe200000e0000 */
[----:B------:R-:W-:Y:S01]  /*8580*/  VIADD R7, R7, 0xffffffff ;  /* 0xffffffff07077836 */ /* 0x000fe20000000000 */
[----:B------:R-:W-:Y:S01]  /*8590*/  UIADD3 UR4, UP0, UR22, 0xf0, URZ ;  /* 0x000000f016047890 */ /* 0x000fe2000ff1e03f */
[----:B------:R-:W-:Y:S01]  /*85a0*/  R2UR UR11, R17 ;  /* 0x00000000110b72ca */ /* 0x000fe200000e0000 */
[----:B------:R-:W-:Y:S01]  /*85b0*/  UIADD3 UR24, UP1, UR22, 0x1f0, URZ ;  /* 0x000001f016187890 */ /* 0x000fe2000ff3e03f */
[----:B------:R-:W-:Y:S01]  /*85c0*/  R2UR UR8, R18 ;  /* 0x00000000120872ca */ /* 0x000fe200000e0000 */
[----:B------:R-:W-:Y:S01]  /*85d0*/  UIADD3.X UR5, URZ, UR23, URZ, UP0, !UPT ;  /* 0x000000173f057290 */ /* 0x000fe200087fe43f */
[----:B------:R-:W-:Y:S01]  /*85e0*/  R2UR UR10, R20 ;  /* 0x00000000140a72ca */ /* 0x000fe200000e0000 */
[----:B------:R-:W-:Y:S01]  /*85f0*/  VIADD R9, R9, 0x1 ;  /* 0x0000000109097836 */ /* 0x000fe20000000000 */
[----:B------:R-:W-:Y:S01]  /*8600*/  R2UR UR12, R6 ;  /* 0x00000000060c72ca */ /* 0x000fe200000e0000 */
[----:B------:R-:W-:Y:S01]  /*8610*/  UIADD3.X UR25, URZ, UR23, URZ, UP1, !UPT ;  /* 0x000000173f197290 */ /* 0x000fe20008ffe43f */
[----:B------:R-:W-:Y:S01]  /*8620*/  R2UR UR19, R14 ;  /* 0x000000000e1372ca */ /* 0x000fe200000e0000 */
[----:B------:R-:W-:Y:S01]  /*8630*/  UMOV UR6, 0x0 ;  /* 0x0000000000067882 */ /* 0x000fe20000000000 */
[----:B------:R-:W-:Y:S01]  /*8640*/  ISETP.GT.AND P4, PT, R7, 0x1, PT ;  /* 0x000000010700780c */ /* 0x000fe20003f84270 */
[----:B------:R-:W-:Y:S01]  /*8650*/  UMOV UR7, 0x10000000 ;  /* 0x1000000000077882 */ /* 0x000fe20000000000 */
[----:B------:R-:W-:Y:S01]  /*8660*/  ISETP.NE.AND P1, PT, R9, 0x5, PT ;  /* 0x000000050900780c */ /* 0x000fe20003f25270 */
[----:B------:R-:W-:-:S02]  /*8670*/  VIADD R20, R20, 0x40 ;  /* 0x0000004014147836 */ /* 0x000fc40000000000 */
[----:B------:R-:W-:Y:S01]  /*8680*/  UIADD3 UR14, UR8, 0x100, URZ ;  /* 0x00000100080e7890 */ /* 0x000fe2000fffe03f */
[----:B------:R-:W-:Y:S01]  /*8690*/  SEL R11, RZ, 0x1, P1 ;  /* 0x00000001ff0b7807 */ /* 0x000fe20000800000 */
[----:B------:R-:W-:Y:S01]  /*86a0*/  UIADD3 UR15, UR8, 0xa100, URZ ;  /* 0x0000a100080f7890 */ /* 0x000fe2000fffe03f */
[----:B------:R-:W-:Y:S02]  /*86b0*/  SEL R9, R9, RZ, P1 ;  /* 0x000000ff09097207 */ /* 0x000fe40000800000 */
[----:B------:R-:W-:Y:S02]  /*86c0*/  LOP3.LUT R8, R8, R11, RZ, 0x3c, !PT ;  /* 0x0000000b08087212 */ /* 0x000fe400078e3cff */
[----:B------:R-:W-:Y:S02]  /*86d0*/  UMOV UR8, UR14 ;  /* 0x0000000e00087c82 */ /* 0x000fe40008000000 */
[----:B------:R0:W-:Y:S02]  /*86e0*/  UTMALDG.3D [UR8], [UR4], desc[UR6] ;  /* 0x00000608040075b4 */ /* 0x0001e40008011000 */
[----:B0-----:R-:W-:Y:S01]  /*86f0*/  UMOV UR8, UR15 ;  /* 0x0000000f00087c82 */ /* 0x001fe20008000000 */
[----:B------:R-:W-:-:S02]  /*8700*/  UMOV UR11, UR19 ;  /* 0x00000013000b7c82 */ /* 0x000fc40008000000 */
[----:B------:R0:W-:Y:S02]  /*8710*/  UTMALDG.3D [UR8], [UR24], desc[UR6] ;  /* 0x00000608180075b4 */ /* 0x0001e40008011000 */
[----:B0-----:R-:W-:Y:S05]  /*8720*/  @P4 BRA `(.L_x_176) ;  /* 0xfffffffc00504947 */ /* 0x001fea000383ffff */
.L_x_172:
[----:B------:R-:W-:Y:S05]  /*8730*/  BSYNC B1 ;  /* 0x0000000000017941 */ /* 0x000fea0003800000 */
.L_x_171:
[----:B------:R-:W-:Y:S01]  /*8740*/  LOP3.LUT P4, RZ, R15, 0xff, RZ, 0xc0, !PT ;  /* 0x000000ff0fff7812 */ /* 0x000fe2000788c0ff */
[----:B------:R-:W-:Y:S01]  /*8750*/  IMAD.IADD R13, R12, 0x1, R13 ;  /* 0x000000010c0d7824 */ /* 0x000fe200078e020d */
[----:B------:R-:W-:Y:S01]  /*8760*/  IADD3 R2, P5, R2, UR20, RZ ;  /* 0x0000001402027c10 */ /* 0x000fe2000ffbe0ff */
[----:B------:R-:W-:Y:S01]  /*8770*/  ULDC.64 UR4, c[0x0][0x650] ;  /* 0x0001940000047ab9 */ /* 0x000fe20000000a00 */
[----:B------:R-:W-:Y:S01]  /*8780*/  BSSY B1, `(.L_x_177) ;  /* 0x000006a000017945 */ /* 0x000fe20003800000 */
[----:B------:R-:W-:Y:S01]  /*8790*/  IMAD.MOV.U32 R11, RZ, RZ, -0x1 ;  /* 0xffffffffff0b7424 */ /* 0x000fe200078e00ff */
[----:B------:R-:W-:Y:S01]  /*87a0*/  ISETP.GT.U32.AND P1, PT, R13, 0x4, PT ;  /* 0x000000040d00780c */ /* 0x000fe20003f24070 */
[----:B------:R-:W-:Y:S01]  /*87b0*/  IMAD.MOV.U32 R14, RZ, RZ, -0x1 ;  /* 0xffffffffff0e7424 */ /* 0x000fe200078e00ff */
[----:B------:R-:W-:Y:S02]  /*87c0*/  IADD3.X R3, R3, UR13, RZ, P5, !PT ;  /* 0x0000000d03037c10 */ /* 0x000fe4000affe4ff */
[----:B------:R-:W-:-:S02]  /*87d0*/  ISETP.LT.U32.AND P1, PT, R12, 0x5, P1 ;  /* 0x000000050c00780c */ /* 0x000fc40000f21070 */
[----:B------:R-:W-:Y:S01]  /*87e0*/  PRMT R15, RZ, 0x7610, R15 ;  /* 0x00007610ff0f7816 */ /* 0x000fe2000000000f */
[----:B------:R-:W0:Y:S01]  /*87f0*/  @P4 S2R R7, SR_CgaCtaId ;  /* 0x0000000000074919 */ /* 0x000e220000008800 */
[----:B------:R-:W-:-:S04]  /*8800*/  @P4 MOV R6, 0x400 ;  /* 0x0000040000064802 */ /* 0x000fc80000000f00 */
[----:B0-----:R-:W-:Y:S01]  /*8810*/  @P4 LEA R8, R7, R6, 0x18 ;  /* 0x0000000607084211 */ /* 0x001fe200078ec0ff */
[----:B------:R-:W-:Y:S01]  /*8820*/  IMAD.WIDE.U32 R6, R13, -0x33333333, RZ ;  /* 0xcccccccd0d067825 */ /* 0x000fe200078e00ff */
[----:B------:R-:W-:Y:S02]  /*8830*/  SEL R6, RZ, 0x1, !P1 ;  /* 0x00000001ff067807 */ /* 0x000fe40004800000 */
[----:B------:R-:W-:Y:S01]  /*8840*/  ISETP.GE.U32.AND P1, PT, R2, UR4, PT ;  /* 0x0000000402007c0c */ /* 0x000fe2000bf26070 */
[----:B------:R0:W-:Y:S01]  /*8850*/  @P4 SYNCS.ARRIVE.TRANS64.A1T0 RZ, [R8+URZ+0x68], RZ ;  /* 0x000068ff08ff49a7 */ /* 0x0001e2000810003f */
[----:B------:R-:W-:Y:S02]  /*8860*/  ISETP.GE.U32.AND P4, PT, R12, 0x5, PT ;  /* 0x000000050c00780c */ /* 0x000fe40003f86070 */
[----:B------:R-:W-:Y:S02]  /*8870*/  ISETP.GE.U32.AND.EX P1, PT, R3, UR5, PT, P1 ;  /* 0x0000000503007c0c */ /* 0x000fe4000bf26110 */
[----:B------:R-:W-:Y:S01]  /*8880*/  LOP3.LUT R5, R5, R6, RZ, 0x3c, !PT ;  /* 0x0000000605057212 */ /* 0x000fe200078e3cff */
[----:B------:R-:W-:Y:S01]  /*8890*/  IMAD.MOV.U32 R6, RZ, RZ, -0x1 ;  /* 0xffffffffff067424 */ /* 0x000fe200078e00ff */
[----:B0-----:R-:W-:-:S02]  /*88a0*/  SHF.R.U32.HI R8, RZ, 0x2, R7 ;  /* 0x00000002ff087819 */ /* 0x001fc40000011607 */
[----:B------:R-:W-:-:S03]  /*88b0*/  PRMT R7, RZ, 0x7610, R7 ;  /* 0x00007610ff077816 */ /* 0x000fc60000000007 */
[----:B------:R-:W-:Y:S02]  /*88c0*/  IMAD R13, R8, -0x5, R13 ;  /* 0xfffffffb080d7824 */ /* 0x000fe400078e020d */
[----:B------:R-:W-:Y:S02]  /*88d0*/  @P4 LOP3.LUT R5, R5, 0x1, R8, 0x78, !PT ;  /* 0x0000000105054812 */ /* 0x000fe400078e7808 */
[----:B------:R-:W-:Y:S05]  /*88e0*/  @P1 BRA `(.L_x_178) ;  /* 0x00000004004c1947 */ /* 0x000fea0003800000 */
[----:B------:R-:W-:Y:S01]  /*88f0*/  ULDC.64 UR4, c[0x0][0x628] ;  /* 0x00018a0000047ab9 */ /* 0x000fe20000000a00 */
[----:B------:R-:W0:Y:S01]  /*8900*/  S2R R17, SR_CTAID.X ;  /* 0x0000000000117919 */ /* 0x000e220000002500 */
[----:B------:R-:W-:Y:S01]  /*8910*/  ISETP.NE.U32.AND P1, PT, RZ, UR4, PT ;  /* 0x00000004ff007c0c */ /* 0x000fe2000bf25070 */
[----:B------:R-:W-:Y:S01]  /*8920*/  ULDC UR7, c[0x0][0x630] ;  /* 0x00018c0000077ab9 */ /* 0x000fe20000000800 */
[----:B------:R-:W-:Y:S01]  /*8930*/  IMAD.MOV.U32 R6, RZ, RZ, R2 ;  /* 0x000000ffff067224 */ /* 0x000fe200078e0002 */
[----:B------:R-:W1:Y:S01]  /*8940*/  S2R R14, SR_CTAID.Y ;  /* 0x00000000000e7919 */ /* 0x000e620000002600 */
[----:B------:R-:W-:Y:S01]  /*8950*/  ISETP.NE.AND.EX P1, PT, RZ, UR5, PT, P1 ;  /* 0x00000005ff007c0c */ /* 0x000fe2000bf25310 */
[----:B------:R-:W-:-:S12]  /*8960*/  IMAD.MOV.U32 R7, RZ, RZ, R3 ;  /* 0x000000ffff077224 */ /* 0x000fd800078e0003 */
[----:B------:R-:W-:Y:S05]  /*8970*/  @!P1 BRA `(.L_x_179) ;  /* 0x0000000000289947 */ /* 0x000fea0003800000 */
[----:B------:R-:W-:Y:S02]  /*8980*/  ULDC UR6, c[0x0][0x634] ;  /* 0x00018d0000067ab9 */ /* 0x000fe40000000800 */
[----:B------:R-:W-:-:S05]  /*8990*/  IADD3 R11, P1, R2, UR6, RZ ;  /* 0x00000006020b7c10 */ /* 0x000fca000ff3e0ff */
[----:B------:R-:W-:-:S04]  /*89a0*/  IMAD.X R19, RZ, RZ, R3, P1 ;  /* 0x000000ffff137224 */ /* 0x000fc800008e0603 */
[----:B------:R-:W-:-:S04]  /*89b0*/  IMAD.WIDE.U32 R8, R19, UR4, RZ ;  /* 0x0000000413087c25 */ /* 0x000fc8000f8e00ff */
[----:B------:R-:W-:-:S04]  /*89c0*/  IMAD.WIDE.U32 R8, P1, R11, UR5, R8 ;  /* 0x000000050b087c25 */ /* 0x000fc8000f820008 */
[----:B------:R-:W-:-:S04]  /*89d0*/  IMAD.WIDE.U32 R10, R11, UR4, RZ ;  /* 0x000000040b0a7c25 */ /* 0x000fc8000f8e00ff */
[----:B------:R-:W-:Y:S01]  /*89e0*/  IMAD.X R7, RZ, RZ, RZ, P1 ;  /* 0x000000ffff077224 */ /* 0x000fe200008e06ff */
[----:B------:R-:W-:Y:S01]  /*89f0*/  IADD3 RZ, P1, R11, R8, RZ ;  /* 0x000000080bff7210 */ /* 0x000fe20007f3e0ff */
[----:B------:R-:W-:-:S04]  /*8a00*/  IMAD.MOV.U32 R6, RZ, RZ, R9 ;  /* 0x000000ffff067224 */ /* 0x000fc800078e0009 */
[----:B------:R-:W-:-:S08]  /*8a10*/  IMAD.WIDE.U32.X R6, R19, UR5, R6, P1 ;  /* 0x0000000513067c25 */ /* 0x000fd000088e0406 */
.L_x_179:
[--C-:B------:R-:W-:Y:S01]  /*8a20*/  SHF.R.U64 R10, R6, UR7, R7.reuse ;  /* 0x00000007060a7c19 */ /* 0x100fe20008001207 */
[----:B------:R-:W-:Y:S01]  /*8a30*/  ULDC.64 UR4, c[0x0][0x620] ;  /* 0x0001880000047ab9 */ /* 0x000fe20000000a00 */
[----:B------:R-:W-:Y:S01]  /*8a40*/  SHF.R.U32.HI R6, RZ, UR7, R7 ;  /* 0x00000007ff067c19 */ /* 0x000fe20008011607 */
[----:B------:R-:W2:Y:S01]  /*8a50*/  LDC R22, c[0x0][0x144] ;  /* 0x00005100ff167b82 */ /* 0x000ea20000000800 */
[----:B------:R-:W-:Y:S01]  /*8a60*/  IADD3 R9, P1, RZ, -R10, RZ ;  /* 0x8000000aff097210 */ /* 0x000fe20007f3e0ff */
[----:B------:R-:W-:Y:S01]  /*8a70*/  ULDC.64 UR8, c[0x0][0x640] ;  /* 0x0001900000087ab9 */ /* 0x000fe20000000a00 */
[----:B0-----:R-:W-:Y:S01]  /*8a80*/  I2FP.F32.U32 R11, R17 ;  /* 0x00000011000b7245 */ /* 0x001fe20000201000 */
[----:B------:R-:W-:Y:S02]  /*8a90*/  ULDC UR6, c[0x0][0x608] ;  /* 0x0001820000067ab9 */ /* 0x000fe40000000800 */
[----:B------:R-:W-:Y:S01]  /*8aa0*/  IMAD.X R6, RZ, RZ, ~R6, P1 ;  /* 0x000000ffff067224 */ /* 0x000fe200008e0e06 */
[----:B------:R-:W-:Y:S01]  /*8ab0*/  ISETP.NE.U32.AND P1, PT, RZ, UR8, PT ;  /* 0x00000008ff007c0c */ /* 0x000fe2000bf25070 */
[----:B------:R-:W0:Y:S02]  /*8ac0*/  LDC R19, c[0x0][0x148] ;  /* 0x00005200ff137b82 */ /* 0x000e240000000800 */
[----:B------:R-:W-:Y:S01]  /*8ad0*/  IMAD R8, R6, UR4, RZ ;  /* 0x0000000406087c24 */ /* 0x000fe2000f8e02ff */
[----:B------:R-:W-:Y:S01]  /*8ae0*/  ISETP.NE.AND.EX P1, PT, RZ, UR9, PT, P1 ;  /* 0x00000009ff007c0c */ /* 0x000fe2000bf25310 */
[----:B------:R-:W-:Y:S01]  /*8af0*/  IMAD.WIDE.U32 R6, R9, UR4, R2 ;  /* 0x0000000409067c25 */ /* 0x000fe2000f8e0002 */
[----:B------:R-:W-:-:S03]  /*8b00*/  ULDC UR4, c[0x0][0x150] ;  /* 0x0000540000047ab9 */ /* 0x000fc60000000800 */
[----:B------:R-:W-:Y:S02]  /*8b10*/  IMAD R9, R9, UR5, R8 ;  /* 0x0000000509097c24 */ /* 0x000fe4000f8e0208 */
[----:B------:R-:W-:Y:S01]  /*8b20*/  FMUL R8, R11, UR4 ;  /* 0x000000040b087c20 */ /* 0x000fe20008400000 */
[----:B------:R-:W-:Y:S01]  /*8b30*/  ULDC UR4, c[0x0][0x618] ;  /* 0x0001860000047ab9 */ /* 0x000fe20000000800 */
[----:B------:R-:W-:Y:S01]  /*8b40*/  ULDC UR5, c[0x0][0x154] ;  /* 0x0000550000057ab9 */ /* 0x000fe20000000800 */
[----:B------:R-:W-:-:S03]  /*8b50*/  IMAD.IADD R7, R7, 0x1, R9 ;  /* 0x0000000107077824 */ /* 0x000fc600078e0209 */
[----:B------:R-:W3:Y:S02]  /*8b60*/  F2I.U32.TRUNC.NTZ R8, R8 ;  /* 0x0000000800087305 */ /* 0x000ee4000020f000 */
[----:B------:R-:W-:Y:S02]  /*8b70*/  SHF.R.U64 R11, R6, UR4, R7 ;  /* 0x00000004060b7c19 */ /* 0x000fe40008001207 */
[----:B-1----:R-:W-:-:S05]  /*8b80*/  I2FP.F32.U32 R6, R14 ;  /* 0x0000000e00067245 */ /* 0x002fca0000201000 */
[----:B------:R-:W-:Y:S01]  /*8b90*/  FMUL R21, R6, UR5 ;  /* 0x0000000506157c20 */ /* 0x000fe20008400000 */
[----:B------:R-:W-:Y:S01]  /*8ba0*/  SHF.R.U32.HI R6, RZ, UR4, R7 ;  /* 0x00000004ff067c19 */ /* 0x000fe20008011607 */
[----:B------:R-:W-:-:S03]  /*8bb0*/  ULDC UR4, c[0x0][0x658] ;  /* 0x0001960000047ab9 */ /* 0x000fc60000000800 */
[--C-:B------:R-:W-:Y:S01]  /*8bc0*/  SHF.R.U64 R20, R11, UR6, R6.reuse ;  /* 0x000000060b147c19 */ /* 0x100fe20008001206 */
[----:B------:R-:W1:Y:S01]  /*8bd0*/  F2I.U32.TRUNC.NTZ R21, R21 ;  /* 0x0000001500157305 */ /* 0x000e62000020f000 */
[----:B------:R-:W-:Y:S01]  /*8be0*/  SHF.R.U32.HI R7, RZ, UR6, R6 ;  /* 0x00000006ff077c19 */ /* 0x000fe20008011606 */
[----:B---3--:R-:W-:-:S03]  /*8bf0*/  IMAD.MOV R8, RZ, RZ, -R8 ;  /* 0x000000ffff087224 */ /* 0x008fc600078e0a08 */
[----:B------:R-:W-:Y:S01]  /*8c00*/  SHF.R.U64 R18, R20, UR4, R7 ;  /* 0x0000000414127c19 */ /* 0x000fe20008001207 */
[----:B--2---:R-:W-:Y:S01]  /*8c10*/  IMAD R17, R22, R8, R17 ;  /* 0x0000000816117224 */ /* 0x004fe200078e0211 */
[----:B------:R-:W-:-:S03]  /*8c20*/  SHF.R.U32.HI R23, RZ, UR4, R7 ;  /* 0x00000004ff177c19 */ /* 0x000fc60008011607 */
[----:B------:R-:W-:Y:S02]  /*8c30*/  IMAD.MOV.U32 R6, RZ, RZ, R18 ;  /* 0x000000ffff067224 */ /* 0x000fe400078e0012 */
[----:B------:R-:W-:Y:S01]  /*8c40*/  IMAD.MOV.U32 R7, RZ, RZ, R23 ;  /* 0x000000ffff077224 */ /* 0x000fe200078e0017 */
[----:B-1----:R-:W-:Y:S06]  /*8c50*/  @!P1 BRA `(.L_x_180) ;  /* 0x0000000000289947 */ /* 0x002fec0003800000 */
[----:B------:R-:W-:Y:S02]  /*8c60*/  ULDC UR4, c[0x0][0x64c] ;  /* 0x0001930000047ab9 */ /* 0x000fe40000000800 */
[----:B------:R-:W-:-:S05]  /*8c70*/  IADD3 R7, P1, R18, UR4, RZ ;  /* 0x0000000412077c10 */ /* 0x000fca000ff3e0ff */
[----:B------:R-:W-:-:S04]  /*8c80*/  IMAD.X R23, RZ, RZ, R23, P1 ;  /* 0x000000ffff177224 */ /* 0x000fc800008e0617 */
[----:B------:R-:W-:-:S04]  /*8c90*/  IMAD.WIDE.U32 R8, R23, UR8, RZ ;  /* 0x0000000817087c25 */ /* 0x000fc8000f8e00ff */
[----:B------:R-:W-:-:S04]  /*8ca0*/  IMAD.WIDE.U32 R8, P1, R7, UR9, R8 ;  /* 0x0000000907087c25 */ /* 0x000fc8000f820008 */
[----:B------:R-:W-:-:S04]  /*8cb0*/  IMAD.WIDE.U32 R6, R7, UR8, RZ ;  /* 0x0000000807067c25 */ /* 0x000fc8000f8e00ff */
[----:B------:R-:W-:Y:S01]  /*8cc0*/  IMAD.MOV.U32 R6, RZ, RZ, R9 ;  /* 0x000000ffff067224 */ /* 0x000fe200078e0009 */
[----:B------:R-:W-:Y:S01]  /*8cd0*/  IADD3 RZ, P4, R7, R8, RZ ;  /* 0x0000000807ff7210 */ /* 0x000fe20007f9e0ff */
[----:B------:R-:W-:-:S04]  /*8ce0*/  IMAD.X R7, RZ, RZ, RZ, P1 ;  /* 0x000000ffff077224 */ /* 0x000fc800008e06ff */
[----:B------:R-:W-:-:S08]  /*8cf0*/  IMAD.WIDE.U32.X R6, R23, UR9, R6, P4 ;  /* 0x0000000917067c25 */ /* 0x000fd0000a0e0406 */
.L_x_180:
[----:B------:R-:W-:Y:S01]  /*8d00*/  ULDC UR4, c[0x0][0x648] ;  /* 0x0001920000047ab9 */ /* 0x000fe20000000800 */
[----:B------:R-:W-:Y:S01]  /*8d10*/  LOP3.LUT R20, R20, UR17, RZ, 0xc0, !PT ;  /* 0x0000001114147c12 */ /* 0x000fe2000f8ec0ff */
[----:B------:R-:W-:Y:S01]  /*8d20*/  IMAD.MOV R21, RZ, RZ, -R21 ;  /* 0x000000ffff157224 */ /* 0x000fe200078e0a15 */
[----:B------:R-:W-:Y:S01]  /*8d30*/  SHF.R.U64 R7, R6, UR4, R7 ;  /* 0x0000000406077c19 */ /* 0x000fe20008001207 */
[----:B------:R-:W-:Y:S01]  /*8d40*/  ULDC UR4, c[0x0][0x638] ;  /* 0x00018e0000047ab9 */ /* 0x000fe20000000800 */
[----:B------:R-:W-:Y:S01]  /*8d50*/  LOP3.LUT R11, R11, UR16, RZ, 0xc0, !PT ;  /* 0x000000100b0b7c12 */ /* 0x000fe2000f8ec0ff */
[----:B0-----:R-:W-:Y:S01]  /*8d60*/  @P2 IMAD R17, R19, R21, R14 ;  /* 0x0000001513112224 */ /* 0x001fe200078e020e */
[----:B------:R-:W-:Y:S01]  /*8d70*/  ULDC UR5, c[0x0][0x610] ;  /* 0x0001840000057ab9 */ /* 0x000fe20000000800 */
[----:B------:R-:W-:Y:S02]  /*8d80*/  IMAD.MOV R9, RZ, RZ, -R7 ;  /* 0x000000ffff097224 */ /* 0x000fe400078e0a07 */
[----:B------:R-:W-:-:S02]  /*8d90*/  IMAD R20, R7, UR18, R20 ;  /* 0x0000001207147c24 */ /* 0x000fc4000f8e0214 */
[----:B------:R-:W-:Y:S01]  /*8da0*/  IMAD R18, R9, UR4, R18 ;  /* 0x0000000409127c24 */ /* 0x000fe2000f8e0212 */
[----:B------:R-:W-:Y:S01]  /*8db0*/  ULDC UR4, c[0x0][0x600] ;  /* 0x0001800000047ab9 */ /* 0x000fe20000000800 */
[----:B------:R-:W-:Y:S02]  /*8dc0*/  IMAD R17, R20, UR5, R17 ;  /* 0x0000000514117c24 */ /* 0x000fe4000f8e0211 */
[----:B------:R-:W-:Y:S02]  /*8dd0*/  IMAD R18, R18, UR4, R11 ;  /* 0x0000000412127c24 */ /* 0x000fe4000f8e020b */
[----:B------:R-:W-:Y:S02]  /*8de0*/  IMAD.MOV.U32 R7, RZ, RZ, 0x1 ;  /* 0x00000001ff077424 */ /* 0x000fe400078e00ff */
[----:B------:R-:W-:Y:S01]  /*8df0*/  IMAD.MOV.U32 R6, RZ, RZ, R10 ;  /* 0x000000ffff067224 */ /* 0x000fe200078e000a */
[----:B------:R-:W-:Y:S02]  /*8e00*/  SEL R14, R18, R17, !P2 ;  /* 0x00000011120e7207 */ /* 0x000fe40005000000 */
[----:B------:R-:W-:-:S07]  /*8e10*/  SEL R11, R17, R18, !P2 ;  /* 0x00000012110b7207 */ /* 0x000fce0005000000 */
.L_x_178:
[----:B------:R-:W-:Y:S05]  /*8e20*/  BSYNC B1 ;  /* 0x0000000000017941 */ /* 0x000fea0003800000 */
.L_x_177:
[----:B------:R-:W-:-:S13]  /*8e30*/  LOP3.LUT P1, RZ, R7, 0xff, RZ, 0xc0, !PT ;  /* 0x000000ff07ff7812 */ /* 0x000fda000782c0ff */
[----:B------:R-:W-:Y:S05]  /*8e40*/  @P1 BRA `(.L_x_181) ;  /* 0xfffffff400541947 */ /* 0x000fea000383ffff */
[----:B------:R-:W-:Y:S05]  /*8e50*/  BSYNC B0 ;  /* 0x0000000000007941 */ /* 0x000fea0003800000 */
.L_x_169:
[----:B------:R-:W-:-:S03]  /*8e60*/  UMOV UR4, 0xffffffff ;  /* 0xffffffff00047882 */ /* 0x000fc60000000000 */
[----:B------:R-:W-:Y:S05]  /*8e70*/  BRA.DIV UR4, `(.L_x_182) ;  /* 0x0000000604407947 */ /* 0x000fea000b800000 */
[----:B------:R-:W-:-:S13]  /*8e80*/  ELECT P0, URZ, PT ;  /* 0x00000000003f782f */ /* 0x000fda0003800000 */
.L_x_197:
[----:B------:R-:W-:Y:S04]  /*8e90*/  BSSY B0, `(.L_x_183) ;  /* 0x0000034000007945 */ /* 0x000fe80003800000 */
[----:B------:R-:W-:Y:S05]  /*8ea0*/  @!P0 BRA `(.L_x_184) ;  /* 0x0000000000c88947 */ /* 0x000fea0003800000 */
[----:B------:R-:W-:-:S04]  /*8eb0*/  LOP3.LUT R4, R4, 0x2, RZ, 0xfc, !PT ;  /* 0x0000000204047812 */ /* 0x000fc800078efcff */
[----:B------:R-:W-:-:S13]  /*8ec0*/  ISETP.NE.AND P0, PT, R4, 0x3, PT ;  /* 0x000000030400780c */ /* 0x000fda0003f05270 */
[----:B------:R-:W-:Y:S05]  /*8ed0*/  @!P0 BRA `(.L_x_185) ;  /* 0x0000000000048947 */ /* 0x000fea0003800000 */
[----:B------:R-:W-:Y:S01]  /*8ee0*/  BPT.TRAP 0x1 ;  /* 0x000000040000795c */ /* 0x000fe20000300000 */
.L_x_185:
[----:B------:R-:W0:Y:S01]  /*8ef0*/  S2R R3, SR_CgaCtaId ;  /* 0x0000000000037919 */ /* 0x000e220000008800 */
[----:B------:R-:W-:-:S04]  /*8f00*/  MOV R0, 0x400 ;  /* 0x0000040000007802 */ /* 0x000fc80000000f00 */
[----:B0-----:R-:W-:Y:S02]  /*8f10*/  LEA R0, R3, R0, 0x18 ;  /* 0x0000000003007211 */ /* 0x001fe400078ec0ff */
[----:B------:R-:W-:-:S03]  /*8f20*/  SHF.L.U32 R3, R5, 0x1f, RZ ;  /* 0x0000001f05037819 */ /* 0x000fc600000006ff */
[----:B------:R-:W-:-:S04]  /*8f30*/  VIADD R0, R0, 0x28 ;  /* 0x0000002800007836 */ /* 0x000fc80000000000 */
[C---:B------:R-:W-:Y:S02]  /*8f40*/  IMAD R6, R13.reuse, 0x8, R0 ;  /* 0x000000080d067824 */ /* 0x040fe400078e0200 */
[----:B------:R-:W-:Y:S02]  /*8f50*/  VIADD R13, R13, 0x1 ;  /* 0x000000010d0d7836 */ /* 0x000fe40000000000 */
[----:B------:R-:W0:Y:S03]  /*8f60*/  SYNCS.PHASECHK.TRANS64.TRYWAIT P0, [R6+URZ], R3 ;  /* 0x00000003060075a7 */ /* 0x000e26000800017f */
[----:B------:R-:W-:-:S04]  /*8f70*/  ISETP.NE.AND P1, PT, R13, 0x5, PT ;  /* 0x000000050d00780c */ /* 0x000fc80003f25270 */
[----:B------:R-:W-:Y:S02]  /*8f80*/  SEL R2, RZ, 0x1, P1 ;  /* 0x00000001ff027807 */ /* 0x000fe40000800000 */
[----:B------:R-:W-:Y:S02]  /*8f90*/  SEL R13, R13, RZ, P1 ;  /* 0x000000ff0d0d7207 */ /* 0x000fe40000800000 */
[----:B------:R-:W-:-:S03]  /*8fa0*/  LOP3.LUT R8, R5, R2, RZ, 0x3c, !PT ;  /* 0x0000000205087212 */ /* 0x000fc600078e3cff */
[----:B------:R-:W-:Y:S01]  /*8fb0*/  IMAD R7, R13, 0x8, R0 ;  /* 0x000000080d077824 */ /* 0x000fe200078e0200 */
[----:B------:R-:W-:Y:S01]  /*8fc0*/  SHF.L.U32 R4, R8, 0x1f, RZ ;  /* 0x0000001f08047819 */ /* 0x000fe200000006ff */
[----:B0-----:R-:W-:Y:S06]  /*8fd0*/  @!P0 BRA `(.L_x_186) ;  /* 0x00000004000c8947 */ /* 0x001fec0003800000 */
.L_x_198:
[----:B------:R-:W1:Y:S01]  /*8fe0*/  SYNCS.PHASECHK.TRANS64.TRYWAIT P0, [R7+URZ], R4 ;  /* 0x00000004070075a7 */ /* 0x000e62000800017f */
[----:B------:R-:W-:-:S05]  /*8ff0*/  VIADD R2, R13, 0x1 ;  /* 0x000000010d027836 */ /* 0x000fca0000000000 */
[----:B------:R-:W-:-:S04]  /*9000*/  ISETP.NE.AND P1, PT, R2, 0x5, PT ;  /* 0x000000050200780c */ /* 0x000fc80003f25270 */
[----:B0-----:R-:W-:Y:S02]  /*9010*/  SEL R3, RZ, 0x1, P1 ;  /* 0x00000001ff037807 */ /* 0x001fe40000800000 */
[----:B------:R-:W-:Y:S02]  /*9020*/  SEL R9, R2, RZ, P1 ;  /* 0x000000ff02097207 */ /* 0x000fe40000800000 */
[----:B------:R-:W-:-:S03]  /*9030*/  LOP3.LUT R8, R8, R3, RZ, 0x3c, !PT ;  /* 0x0000000308087212 */ /* 0x000fc600078e3cff */
[----:B------:R-:W-:Y:S01]  /*9040*/  IMAD R10, R9, 0x8, R0 ;  /* 0x00000008090a7824 */ /* 0x000fe200078e0200 */
[----:B------:R-:W-:Y:S01]  /*9050*/  SHF.L.U32 R5, R8, 0x1f, RZ ;  /* 0x0000001f08057819 */ /* 0x000fe200000006ff */
[----:B-1----:R-:W-:Y:S06]  /*9060*/  @!P0 BRA `(.L_x_187) ;  /* 0x0000000000fc8947 */ /* 0x002fec0003800000 */
.L_x_199:
[----:B------:R-:W1:Y:S01]  /*9070*/  SYNCS.PHASECHK.TRANS64.TRYWAIT P0, [R10+URZ], R5 ;  /* 0x000000050a0075a7 */ /* 0x000e62000800017f */
[----:B------:R-:W-:-:S05]  /*9080*/  VIADD R2, R9, 0x1 ;  /* 0x0000000109027836 */ /* 0x000fca0000000000 */
[----:B------:R-:W-:-:S04]  /*9090*/  ISETP.NE.AND P1, PT, R2, 0x5, PT ;  /* 0x000000050200780c */ /* 0x000fc80003f25270 */
[----:B------:R-:W-:Y:S02]  /*90a0*/  SEL R3, RZ, 0x1, P1 ;  /* 0x00000001ff037807 */ /* 0x000fe40000800000 */
[----:B0-----:R-:W-:Y:S02]  /*90b0*/  SEL R7, R2, RZ, P1 ;  /* 0x000000ff02077207 */ /* 0x001fe40000800000 */
[----:B------:R-:W-:-:S03]  /*90c0*/  LOP3.LUT R9, R8, R3, RZ, 0x3c, !PT ;  /* 0x0000000308097212 */ /* 0x000fc600078e3cff */
[----:B------:R-:W-:Y:S01]  /*90d0*/  IMAD R11, R7, 0x8, R0 ;  /* 0x00000008070b7824 */ /* 0x000fe200078e0200 */
[----:B------:R-:W-:Y:S01]  /*90e0*/  SHF.L.U32 R6, R9, 0x1f, RZ ;  /* 0x0000001f09067819 */ /* 0x000fe200000006ff */
[----:B-1----:R-:W-:Y:S06]  /*90f0*/  @!P0 BRA `(.L_x_188) ;  /* 0x0000000000ec8947 */ /* 0x002fec0003800000 */
.L_x_200:
[----:B------:R-:W1:Y:S01]  /*9100*/  SYNCS.PHASECHK.TRANS64.TRYWAIT P0, [R11+URZ], R6 ;  /* 0x000000060b0075a7 */ /* 0x000e62000800017f */
[----:B------:R-:W-:-:S05]  /*9110*/  VIADD R2, R7, 0x1 ;  /* 0x0000000107027836 */ /* 0x000fca0000000000 */
[----:B------:R-:W-:-:S04]  /*9120*/  ISETP.NE.AND P1, PT, R2, 0x5, PT ;  /* 0x000000050200780c */ /* 0x000fc80003f25270 */
[----:B------:R-:W-:Y:S02]  /*9130*/  SEL R4, RZ, 0x1, P1 ;  /* 0x00000001ff047807 */ /* 0x000fe40000800000 */
[----:B------:R-:W-:Y:S02]  /*9140*/  SEL R3, R2, RZ, P1 ;  /* 0x000000ff02037207 */ /* 0x000fe40000800000 */
[----:B------:R-:W-:Y:S01]  /*9150*/  LOP3.LUT R4, R9, R4, RZ, 0x3c, !PT ;  /* 0x0000000409047212 */ /* 0x000fe200078e3cff */
[----:B-1----:R-:W-:Y:S06]  /*9160*/  @!P0 BRA `(.L_x_189) ;  /* 0x0000000000e48947 */ /* 0x002fec0003800000 */
.L_x_201:
[----:B------:R-:W-:Y:S01]  /*9170*/  IMAD R3, R3, 0x8, R0 ;  /* 0x0000000803037824 */ /* 0x000fe200078e0200 */
[----:B------:R-:W-:-:S07]  /*9180*/  SHF.L.U32 R0, R4, 0x1f, RZ ;  /* 0x0000001f04007819 */ /* 0x000fce00000006ff */
.L_x_190:
[----:B--2---:R2:W3:Y:S02]  /*9190*/  SYNCS.PHASECHK.TRANS64.TRYWAIT P0, [R3+URZ], R0 ;  /* 0x00000000030075a7 */ /* 0x0044e4000800017f */
[----:B---3--:R-:W-:Y:S05]  /*91a0*/  @!P0 NANOSLEEP.SYNCS 0x989680 ;  /* 0x009896800000895d */ /* 0x008fea0003900000 */
[----:B------:R-:W3:Y:S02]  /*91b0*/  @!P0 SYNCS.PHASECHK.TRANS64 P0, [R3+URZ], R0 ;  /* 0x00000000030085a7 */ /* 0x000ee4000800007f */
[----:B---3--:R-:W-:Y:S05]  /*91c0*/  @!P0 BRA `(.L_x_190) ;  /* 0xfffffffc00f08947 */ /* 0x008fea000383ffff */
.L_x_184:
[----:B------:R-:W-:Y:S05]  /*91d0*/  BSYNC B0 ;  /* 0x0000000000007941 */ /* 0x000fea0003800000 */
.L_x_183:
[----:B------:R-:W-:Y:S05]  /*91e0*/  EXIT ;  /* 0x000000000000794d */ /* 0x000fea0003800000 */
.L_x_17:
[----:B-1----:R-:W-:-:S04]  /*91f0*/  IMAD.U32 R11, RZ, RZ, UR6 ;  /* 0x00000006ff0b7e24 */ /* 0x002fc8000f8e00ff */
[----:B------:R1:W4:Y:S03]  /*9200*/  SYNCS.PHASECHK.TRANS64.TRYWAIT P0, [R11+URZ], R10 ;  /* 0x0000000a0b0075a7 */ /* 0x000326000800017f */
[----:B----4-:R-:W-:Y:S05]  /*9210*/  @!P0 NANOSLEEP.SYNCS 0x989680 ;  /* 0x009896800000895d */ /* 0x010fea0003900000 */
[----:B------:R-:W4:Y:S02]  /*9220*/  @!P0 SYNCS.PHASECHK.TRANS64 P0, [R11+URZ], R10 ;  /* 0x0000000a0b0085a7 */ /* 0x000f24000800007f */
[----:B----4-:R-:W-:Y:S05]  /*9230*/  @!P0 BRA `(.L_x_17) ;  /* 0xfffffffc00ec8947 */ /* 0x010fea000383ffff */
[----:B------:R-:W-:Y:S05]  /*9240*/  BRA `(.L_x_16) ;  /* 0xffffff8000c87947 */ /* 0x000fea000383ffff */
.L_x_23:
[----:B-1----:R-:W-:-:S04]  /*9250*/  IMAD.U32 R140, RZ, RZ, UR12 ;  /* 0x0000000cff8c7e24 */ /* 0x002fc8000f8e00ff */
[----:B------:R1:W4:Y:S03]  /*9260*/  SYNCS.PHASECHK.TRANS64.TRYWAIT P0, [R140+URZ], R11 ;  /* 0x0000000b8c0075a7 */ /* 0x000326000800017f */
[----:B----4-:R-:W-:Y:S05]  /*9270*/  @!P0 NANOSLEEP.SYNCS 0x989680 ;  /* 0x009896800000895d */ /* 0x010fea0003900000 */
[----:B------:R-:W4:Y:S02]  /*9280*/  @!P0 SYNCS.PHASECHK.TRANS64 P0, [R140+URZ], R11 ;  /* 0x0000000b8c0085a7 */ /* 0x000f24000800007f */
[----:B----4-:R-:W-:Y:S05]  /*9290*/  @!P0 BRA `(.L_x_23) ;  /* 0xfffffffc00ec8947 */ /* 0x010fea000383ffff */
[----:B------:R-:W-:Y:S05]  /*92a0*/  BRA `(.L_x_22) ;  /* 0xffffff8c000c7947 */ /* 0x000fea000383ffff */
.L_x_170:
[----:B------:R-:W-:Y:S01]  /*92b0*/  BSSY B1, `(.L_x_191) ;  /* 0x0000006000017945 */ /* 0x000fe20003800000 */
[----:B------:R-:W-:-:S07]  /*92c0*/  IMAD.MOV.U32 R7, RZ, RZ, -0x1 ;  /* 0xffffffffff077424 */ /* 0x000fce00078e00ff */
[----:B------:R-:W-:Y:S05]  /*92d0*/  WARPSYNC.COLLECTIVE R7, `(.L_x_192) ;  /* 0x00000000070c7348 */ /* 0x000fea0003c00000 */
[----:B------:R-:W-:Y:S02]  /*92e0*/  ELECT P1, UR62, PT ;  /* 0x00000000003e782f */ /* 0x000fe40003820000 */
[----:B------:R-:W-:Y:S01]  /*92f0*/  MOV R7, UR62 ;  /* 0x0000003e00077c02 */ /* 0x000fe20008000f00 */
[----:B------:R-:W-:Y:S10]  /*9300*/  ENDCOLLECTIVE ;  /* 0x000000000000791b */ /* 0x000ff40003800000 */
.L_x_192:
[----:B------:R-:W-:Y:S05]  /*9310*/  BSYNC B1 ;  /* 0x0000000000017941 */ /* 0x000fea0003800000 */
.L_x_191:
[----:B------:R-:W-:Y:S05]  /*9320*/  BRA `(.L_x_193) ;  /* 0xfffffff000287947 */ /* 0x000fea000383ffff */
.L_x_173:
[----:B-1----:R1:W2:Y:S02]  /*9330*/  SYNCS.PHASECHK.TRANS64.TRYWAIT P1, [R19+URZ+0x28], R10 ;  /* 0x0000280a130075a7 */ /* 0x0022a4000802017f */
[----:B--2---:R-:W-:Y:S05]  /*9340*/  @!P1 NANOSLEEP.SYNCS 0x989680 ;  /* 0x009896800000995d */ /* 0x004fea0003900000 */
[----:B------:R-:W2:Y:S02]  /*9350*/  @!P1 SYNCS.PHASECHK.TRANS64 P1, [R19+URZ+0x28], R10 ;  /* 0x0000280a130095a7 */ /* 0x000ea4000802007f */
[----:B--2---:R-:W-:Y:S05]  /*9360*/  @!P1 BRA `(.L_x_173) ;  /* 0xfffffffc00f09947 */ /* 0x004fea000383ffff */
[----:B------:R-:W-:Y:S05]  /*9370*/  BRA `(.L_x_194) ;  /* 0xfffffff0005c7947 */ /* 0x000fea000383ffff */
.L_x_182:
[----:B------:R-:W-:Y:S01]  /*9380*/  BSSY B0, `(.L_x_195) ;  /* 0x0000006000007945 */ /* 0x000fe20003800000 */
[----:B------:R-:W-:-:S07]  /*9390*/  IMAD.MOV.U32 R7, RZ, RZ, -0x1 ;  /* 0xffffffffff077424 */ /* 0x000fce00078e00ff */
[----:B------:R-:W-:Y:S05]  /*93a0*/  WARPSYNC.COLLECTIVE R7, `(.L_x_196) ;  /* 0x00000000070c7348 */ /* 0x000fea0003c00000 */
[----:B------:R-:W-:Y:S02]  /*93b0*/  ELECT P1, UR62, PT ;  /* 0x00000000003e782f */ /* 0x000fe40003820000 */
[----:B------:R-:W-:Y:S01]  /*93c0*/  MOV R7, UR62 ;  /* 0x0000003e00077c02 */ /* 0x000fe20008000f00 */
[----:B------:R-:W-:Y:S10]  /*93d0*/  ENDCOLLECTIVE ;  /* 0x000000000000791b */ /* 0x000ff40003800000 */
.L_x_196:
[----:B------:R-:W-:Y:S05]  /*93e0*/  BSYNC B0 ;  /* 0x0000000000007941 */ /* 0x000fea0003800000 */
.L_x_195:
[----:B------:R-:W-:Y:S01]  /*93f0*/  PLOP3.LUT P0, PT, P1, PT, PT, 0x80, 0x0 ;  /* 0x000000000000781c */ /* 0x000fe20000f0f070 */
[----:B------:R-:W-:-:S12]  /*9400*/  BRA `(.L_x_197) ;  /* 0xfffffff800a07947 */ /* 0x000fd8000383ffff */
.L_x_186:
[----:B0-----:R0:W1:Y:S02]  /*9410*/  SYNCS.PHASECHK.TRANS64.TRYWAIT P0, [R6+URZ], R3 ;  /* 0x00000003060075a7 */ /* 0x001064000800017f */
[----:B-1----:R-:W-:Y:S05]  /*9420*/  @!P0 NANOSLEEP.SYNCS 0x989680 ;  /* 0x009896800000895d */ /* 0x002fea0003900000 */
[----:B------:R-:W1:Y:S02]  /*9430*/  @!P0 SYNCS.PHASECHK.TRANS64 P0, [R6+URZ], R3 ;  /* 0x00000003060085a7 */ /* 0x000e64000800007f */
[----:B-1----:R-:W-:Y:S05]  /*9440*/  @!P0 BRA `(.L_x_186) ;  /* 0xfffffffc00f08947 */ /* 0x002fea000383ffff */
[----:B------:R-:W-:Y:S05]  /*9450*/  BRA `(.L_x_198) ;  /* 0xfffffff800e07947 */ /* 0x000fea000383ffff */
.L_x_187:
[----:B0-----:R0:W1:Y:S02]  /*9460*/  SYNCS.PHASECHK.TRANS64.TRYWAIT P0, [R7+URZ], R4 ;  /* 0x00000004070075a7 */ /* 0x001064000800017f */
[----:B-1----:R-:W-:Y:S05]  /*9470*/  @!P0 NANOSLEEP.SYNCS 0x989680 ;  /* 0x009896800000895d */ /* 0x002fea0003900000 */
[----:B------:R-:W1:Y:S02]  /*9480*/  @!P0 SYNCS.PHASECHK.TRANS64 P0, [R7+URZ], R4 ;  /* 0x00000004070085a7 */ /* 0x000e64000800007f */
[----:B-1----:R-:W-:Y:S05]  /*9490*/  @!P0 BRA `(.L_x_187) ;  /* 0xfffffffc00f08947 */ /* 0x002fea000383ffff */
[----:B------:R-:W-:Y:S05]  /*94a0*/  BRA `(.L_x_199) ;  /* 0xfffffff800f07947 */ /* 0x000fea000383ffff */
.L_x_188:
[----:B0-----:R0:W1:Y:S02]  /*94b0*/  SYNCS.PHASECHK.TRANS64.TRYWAIT P0, [R10+URZ], R5 ;  /* 0x000000050a0075a7 */ /* 0x001064000800017f */
[----:B-1----:R-:W-:Y:S05]  /*94c0*/  @!P0 NANOSLEEP.SYNCS 0x989680 ;  /* 0x009896800000895d */ /* 0x002fea0003900000 */
[----:B------:R-:W1:Y:S02]  /*94d0*/  @!P0 SYNCS.PHASECHK.TRANS64 P0, [R10+URZ], R5 ;  /* 0x000000050a0085a7 */ /* 0x000e64000800007f */
[----:B-1----:R-:W-:Y:S05]  /*94e0*/  @!P0 BRA `(.L_x_188) ;  /* 0xfffffffc00f08947 */ /* 0x002fea000383ffff */
[----:B------:R-:W-:Y:S05]  /*94f0*/  BRA `(.L_x_200) ;  /* 0xfffffffc00007947 */ /* 0x000fea000383ffff */
.L_x_189:
[----:B-1----:R1:W2:Y:S02]  /*9500*/  SYNCS.PHASECHK.TRANS64.TRYWAIT P0, [R11+URZ], R6 ;  /* 0x000000060b0075a7 */ /* 0x0022a4000800017f */
[----:B--2---:R-:W-:Y:S05]  /*9510*/  @!P0 NANOSLEEP.SYNCS 0x989680 ;  /* 0x009896800000895d */ /* 0x004fea0003900000 */
[----:B------:R-:W2:Y:S02]  /*9520*/  @!P0 SYNCS.PHASECHK.TRANS64 P0, [R11+URZ], R6 ;  /* 0x000000060b0085a7 */ /* 0x000ea4000800007f */
[----:B--2---:R-:W-:Y:S05]  /*9530*/  @!P0 BRA `(.L_x_189) ;  /* 0xfffffffc00f08947 */ /* 0x004fea000383ffff */
[----:B------:R-:W-:Y:S05]  /*9540*/  BRA `(.L_x_201) ;  /* 0xfffffffc00087947 */ /* 0x000fea000383ffff */
.L_x_202:
[----:B------:R-:W-:-:S00]  /*9550*/  BRA `(.L_x_202) ;  /* 0xfffffffc00fc7947 */ /* 0x000fc0000383ffff */
[----:B------:R-:W-:-:S00]  /*9560*/  NOP ;  /* 0x0000000000007918 */ /* 0x000fc00000000000 */
        /* <DEDUP_REMOVED lines=9> */
.L_x_203:


//--------------------- .nv.shared._ZN7cutlass13device_kernelINS_4gemm6kernel13GemmUniversalIN4cute5tupleIJiiiiEEENS1_10collective13CollectiveMmaINS1_37MainloopSm90TmaGmmaWarpSpecializedFP8ILi5ENS5_IJNS4_1CILi1EEESB_SB_EEENS1_35KernelTmaWarpSpecializedCooperativeEEENS5_IJNSA_ILi128EEESF_NSA_ILi64EEEEEENS_12float_e4m3_tENS5_IJlSB_lEEESI_SJ_NS4_8TiledMMAINS4_8MMA_AtomIJNS4_4SM904GMMA31MMA_64x128x32_F32E4M3E4M3_SS_TNILNSN_7ScaleInE1ELSP_1EEEEEENS4_6LayoutINS5_IJNSA_ILi2EEESB_SB_EEENS5_IJSB_NSA_ILi0EEESV_EEEEENS5_IJNS4_10UnderscoreESY_SY_EEEEENS4_13SM90_TMA_LOADENS4_14ComposedLayoutINS4_7SwizzleILi2ELi4ELi3EEENS4_18smem_ptr_flag_bitsILi8EEENSS_INS5_IJNSA_ILi8EEESG_EEENS5_IJSG_SB_EEEEEEEvNS4_8identityES11_S1B_vS1C_EENS_8epilogue10collective6detail29Sm90TmaWarpSpecializedAdapterINS1F_15DefaultEpilogueISI_SJ_SJ_NS1E_6thread17LinearCombinationISI_Li1EffLNS1J_9ScaleType4KindE0ELNS_15FloatRoundStyleE2ESI_EENS1_15EpilogueDefaultEEEEEvvEEEEvNT_6ParamsE --------------------------
	.section	.nv.shared._ZN7cutlass13device_kernelINS_4gemm6kernel13GemmUniversalIN4cute5tupleIJiiiiEEENS1_10collective13CollectiveMmaINS1_37MainloopSm90TmaGmmaWarpSpecializedFP8ILi5ENS5_IJNS4_1CILi1EEESB_SB_EEENS1_35KernelTmaWarpSpecializedCooperativeEEENS5_IJNSA_ILi128EEESF_NSA_ILi64EEEEEENS_12float_e4m3_tENS5_IJlSB_lEEESI_SJ_NS4_8TiledMMAINS4_8MMA_AtomIJNS4_4SM904GMMA31MMA_64x128x32_F32E4M3E4M3_SS_TNILNSN_7ScaleInE1ELSP_1EEEEEENS4_6LayoutINS5_IJNSA_ILi2EEESB_SB_EEENS5_IJSB_NSA_ILi0EEESV_EEEEENS5_IJNS4_10UnderscoreESY_SY_EEEEENS4_13SM90_TMA_LOADENS4_14ComposedLayoutINS4_7SwizzleILi2ELi4ELi3EEENS4_18smem_ptr_flag_bitsILi8EEENSS_INS5_IJNSA_ILi8EEESG_EEENS5_IJSG_SB_EEEEEEEvNS4_8identityES11_S1B_vS1C_EENS_8epilogue10collective6detail29Sm90TmaWarpSpecializedAdapterINS1F_15DefaultEpilogueISI_SJ_SJ_NS1E_6thread17LinearCombinationISI_Li1EffLNS1J_9ScaleType4KindE0ELNS_15FloatRoundStyleE2ESI_EENS1_15EpilogueDefaultEEEEEvvEEEEvNT_6ParamsE,"aw",@nobits
	.sectionflags	@""
	.align	16
	.zero		1024


//--------------------- .nv.shared.reserved.0     --------------------------
	.section	.nv.shared.reserved.0,"aw",@nobits
	.weak		__nv_reservedSMEM_offset_0_alias
	.size		__nv_reservedSMEM_offset_0_alias, 0, 0
	.other		__nv_reservedSMEM_offset_0_alias,@"STO_CUDA_RESERVED_SHARED STV_DEFAULT"
__nv_reservedSMEM_offset_0_alias:
	.zero		0


//--------------------- .nv.global                --------------------------
	.section	.nv.global,"aw",@nobits
.nv.global:
	.type		_ZN39_INTERNAL_831390e6_4_k_cu_7ac7c8b7_46614cute1_E,@object
	.size		_ZN39_INTERNAL_831390e6_4_k_cu_7ac7c8b7_46614cute1_E,(_ZN39_INTERNAL_831390e6_4_k_cu_7ac7c8b7_46614cuda3std3__45__cpo6cbeginE - _ZN39_INTERNAL_831390e6_4_k_cu_7ac7c8b7_46614cute1_E)
_ZN39_INTERNAL_831390e6_4_k_cu_7ac7c8b7_46614cute1_E:
	.zero		1
	.type		_ZN39_INTERNAL_831390e6_4_k_cu_7ac7c8b7_46614cuda3std3__45__cpo6cbeginE,@object
	.size		_ZN39_INTERNAL_831390e6_4_k_cu_7ac7c8b7_46614cuda3std3__45__cpo6cbeginE,(_ZN39_INTERNAL_831390e6_4_k_cu_7ac7c8b7_46614cuda3std3__48in_placeE - _ZN39_INTERNAL_831390e6_4_k_cu_7ac7c8b7_46614cuda3std3__45__cpo6cbeginE)
_ZN39_INTERNAL_831390e6_4_k_cu_7ac7c8b7_46614cuda3std3__45__cpo6cbeginE:
	.zero		1
	.type		_ZN39_INTERNAL_831390e6_4_k_cu_7ac7c8b7_46614cuda3std3__48in_placeE,@object
	.size		_ZN39_INTERNAL_831390e6_4_k_cu_7ac7c8b7_46614cuda3std3__48in_placeE,(_ZN39_INTERNAL_831390e6_4_k_cu_7ac7c8b7_46614cuda3std6ranges3__45__cpo9iter_moveE - _ZN39_INTERNAL_831390e6_4_k_cu_7ac7c8b7_46614cuda3std3__48in_placeE)
_ZN39_INTERNAL_831390e6_4_k_cu_7ac7c8b7_46614cuda3std3__48in_placeE:
	.zero		1
	.type		_ZN39_INTERNAL_831390e6_4_k_cu_7ac7c8b7_46614cuda3std6ranges3__45__cpo9iter_moveE,@object
	.size		_ZN39_INTERNAL_831390e6_4_k_cu_7ac7c8b7_46614cuda3std6ranges3__45__cpo9iter_moveE,(_ZN39_INTERNAL_831390e6_4_k_cu_7ac7c8b7_46614cuda3std3__45__cpo5beginE - _ZN39_INTERNAL_831390e6_4_k_cu_7ac7c8b7_46614cuda3std6ranges3__45__cpo9iter_moveE)
_ZN39_INTERNAL_831390e6_4_k_cu_7ac7c8b7_46614cuda3std6ranges3__45__cpo9iter_moveE:
	.zero		1
	.type		_ZN39_INTERNAL_831390e6_4_k_cu_7ac7c8b7_46614cuda3std3__45__cpo5beginE,@object
	.size		_ZN39_INTERNAL_831390e6_4_k_cu_7ac7c8b7_46614cuda3std3__45__cpo5beginE,(_ZN39_INTERNAL_831390e6_4_k_cu_7ac7c8b7_46614cuda3std3__441_GLOBAL__N__831390e6_4_k_cu_7ac7c8b7_46616ignoreE - _ZN39_INTERNAL_831390e6_4_k_cu_7ac7c8b7_46614cuda3std3__45__cpo5beginE)
_ZN39_INTERNAL_831390e6_4_k_cu_7ac7c8b7_46614cuda3std3__45__cpo5beginE:
	.zero		1
	.type		_ZN39_INTERNAL_831390e6_4_k_cu_7ac7c8b7_46614cuda3std3__441_GLOBAL__N__831390e6_4_k_cu_7ac7c8b7_46616ignoreE,@object
	.size		_ZN39_INTERNAL_831390e6_4_k_cu_7ac7c8b7_46614cuda3std3__441_GLOBAL__N__831390e6_4_k_cu_7ac7c8b7_46616ignoreE,(_ZN39_INTERNAL_831390e6_4_k_cu_7ac7c8b7_46614cute7productE - _ZN39_INTERNAL_831390e6_4_k_cu_7ac7c8b7_46614cuda3std3__441_GLOBAL__N__831390e6_4_k_cu_7ac7c8b7_46616ignoreE)
_ZN39_INTERNAL_831390e6_4_k_cu_7ac7c8b7_46614cuda3std3__441_GLOBAL__N__831390e6_4_k_cu_7ac7c8b7_46616ignoreE:
	.zero		1
	.type		_ZN39_INTERNAL_831390e6_4_k_cu_7ac7c8b7_46614cute7productE,@object
	.size		_ZN39_INTERNAL_831390e6_4_k_cu_7ac7c8b7_46614cute7productE,(_ZN39_INTERNAL_831390e6_4_k_cu_7ac7c8b7_46614cuda3std3__45__cpo3endE - _ZN39_INTERNAL_831390e6_4_k_cu_7ac7c8b7_46614cute7productE)
_ZN39_INTERNAL_831390e6_4_k_cu_7ac7c8b7_46614cute7productE:
	.zero		1
	.type		_ZN39_INTERNAL_831390e6_4_k_cu_7ac7c8b7_46614cuda3std3__45__cpo3endE,@object
	.size		_ZN39_INTERNAL_831390e6_4_k_cu_7ac7c8b7_46614cuda3std3__45__cpo3endE,(_ZN39_INTERNAL_831390e6_4_k_cu_7ac7c8b7_46614cuda3std3__419piecewise_constructE - _ZN39_INTERNAL_831390e6_4_k_cu_7ac7c8b7_46614cuda3std3__45__cpo3endE)
_ZN39_INTERNAL_831390e6_4_k_cu_7ac7c8b7_46614cuda3std3__45__cpo3endE:
	.zero		1
	.type		_ZN39_INTERNAL_831390e6_4_k_cu_7ac7c8b7_46614cuda3std3__419piecewise_constructE,@object
	.size		_ZN39_INTERNAL_831390e6_4_k_cu_7ac7c8b7_46614cuda3std3__419piecewise_constructE,(_ZN39_INTERNAL_831390e6_4_k_cu_7ac7c8b7_46614cuda3std3__45__cpo4cendE - _ZN39_INTERNAL_831390e6_4_k_cu_7ac7c8b7_46614cuda3std3__419piecewise_constructE)
_ZN39_INTERNAL_831390e6_4_k_cu_7ac7c8b7_46614cuda3std3__419piecewise_constructE:
	.zero		1
	.type		_ZN39_INTERNAL_831390e6_4_k_cu_7ac7c8b7_46614cuda3std3__45__cpo4cendE,@object
	.size		_ZN39_INTERNAL_831390e6_4_k_cu_7ac7c8b7_46614cuda3std3__45__cpo4cendE,(_ZN39_INTERNAL_831390e6_4_k_cu_7ac7c8b7_46614cuda3std6ranges3__45__cpo4swapE - _ZN39_INTERNAL_831390e6_4_k_cu_7ac7c8b7_46614cuda3std3__45__cpo4cendE)
_ZN39_INTERNAL_831390e6_4_k_cu_7ac7c8b7_46614cuda3std3__45__cpo4cendE:
	.zero		1
	.type		_ZN39_INTERNAL_831390e6_4_k_cu_7ac7c8b7_46614cuda3std6ranges3__45__cpo4swapE,@object
	.size		_ZN39_INTERNAL_831390e6_4_k_cu_7ac7c8b7_46614cuda3std6ranges3__45__cpo4swapE,(.L_7 - _ZN39_INTERNAL_831390e6_4_k_cu_7ac7c8b7_46614cuda3std6ranges3__45__cpo4swapE)
_ZN39_INTERNAL_831390e6_4_k_cu_7ac7c8b7_46614cuda3std6ranges3__45__cpo4swapE:
	.zero		1
.L_7:


//--------------------- .nv.constant0._ZN7cutlass13device_kernelINS_4gemm6kernel13GemmUniversalIN4cute5tupleIJiiiiEEENS1_10collective13CollectiveMmaINS1_37MainloopSm90TmaGmmaWarpSpecializedFP8ILi5ENS5_IJNS4_1CILi1EEESB_SB_EEENS1_35KernelTmaWarpSpecializedCooperativeEEENS5_IJNSA_ILi128EEESF_NSA_ILi64EEEEEENS_12float_e4m3_tENS5_IJlSB_lEEESI_SJ_NS4_8TiledMMAINS4_8MMA_AtomIJNS4_4SM904GMMA31MMA_64x128x32_F32E4M3E4M3_SS_TNILNSN_7ScaleInE1ELSP_1EEEEEENS4_6LayoutINS5_IJNSA_ILi2EEESB_SB_EEENS5_IJSB_NSA_ILi0EEESV_EEEEENS5_IJNS4_10UnderscoreESY_SY_EEEEENS4_13SM90_TMA_LOADENS4_14ComposedLayoutINS4_7SwizzleILi2ELi4ELi3EEENS4_18smem_ptr_flag_bitsILi8EEENSS_INS5_IJNSA_ILi8EEESG_EEENS5_IJSG_SB_EEEEEEEvNS4_8identityES11_S1B_vS1C_EENS_8epilogue10collective6detail29Sm90TmaWarpSpecializedAdapterINS1F_15DefaultEpilogueISI_SJ_SJ_NS1E_6thread17LinearCombinationISI_Li1EffLNS1J_9ScaleType4KindE0ELNS_15FloatRoundStyleE2ESI_EENS1_15EpilogueDefaultEEEEEvvEEEEvNT_6ParamsE --------------------------
	.section	.nv.constant0._ZN7cutlass13device_kernelINS_4gemm6kernel13GemmUniversalIN4cute5tupleIJiiiiEEENS1_10collective13CollectiveMmaINS1_37MainloopSm90TmaGmmaWarpSpecializedFP8ILi5ENS5_IJNS4_1CILi1EEESB_SB_EEENS1_35KernelTmaWarpSpecializedCooperativeEEENS5_IJNSA_ILi128EEESF_NSA_ILi64EEEEEENS_12float_e4m3_tENS5_IJlSB_lEEESI_SJ_NS4_8TiledMMAINS4_8MMA_AtomIJNS4_4SM904GMMA31MMA_64x128x32_F32E4M3E4M3_SS_TNILNSN_7ScaleInE1ELSP_1EEEEEENS4_6LayoutINS5_IJNSA_ILi2EEESB_SB_EEENS5_IJSB_NSA_ILi0EEESV_EEEEENS5_IJNS4_10UnderscoreESY_SY_EEEEENS4_13SM90_TMA_LOADENS4_14ComposedLayoutINS4_7SwizzleILi2ELi4ELi3EEENS4_18smem_ptr_flag_bitsILi8EEENSS_INS5_IJNSA_ILi8EEESG_EEENS5_IJSG_SB_EEEEEEEvNS4_8identityES11_S1B_vS1C_EENS_8epilogue10collective6detail29Sm90TmaWarpSpecializedAdapterINS1F_15DefaultEpilogueISI_SJ_SJ_NS1E_6thread17LinearCombinationISI_Li1EffLNS1J_9ScaleType4KindE0ELNS_15FloatRoundStyleE2ESI_EENS1_15EpilogueDefaultEEEEEvvEEEEvNT_6ParamsE,"a",@progbits
	.sectionflags	@""
	.align	4
.nv.constant0._ZN7cutlass13device_kernelINS_4gemm6kernel13GemmUniversalIN4cute5tupleIJiiiiEEENS1_10collective13CollectiveMmaINS1_37MainloopSm90TmaGmmaWarpSpecializedFP8ILi5ENS5_IJNS4_1CILi1EEESB_SB_EEENS1_35KernelTmaWarpSpecializedCooperativeEEENS5_IJNSA_ILi128EEESF_NSA_ILi64EEEEEENS_12float_e4m3_tENS5_IJlSB_lEEESI_SJ_NS4_8TiledMMAINS4_8MMA_AtomIJNS4_4SM904GMMA31MMA_64x128x32_F32E4M3E4M3_SS_TNILNSN_7ScaleInE1ELSP_1EEEEEENS4_6LayoutINS5_IJNSA_ILi2EEESB_SB_EEENS5_IJSB_NSA_ILi0EEESV_EEEEENS5_IJNS4_10UnderscoreESY_SY_EEEEENS4_13SM90_TMA_LOADENS4_14ComposedLayoutINS4_7SwizzleILi2ELi4ELi3EEENS4_18smem_ptr_flag_bitsILi8EEENSS_INS5_IJNSA_ILi8EEESG_EEENS5_IJSG_SB_EEEEEEEvNS4_8identityES11_S1B_vS1C_EENS_8epilogue10collective6detail29Sm90TmaWarpSpecializedAdapterINS1F_15DefaultEpilogueISI_SJ_SJ_NS1E_6thread17LinearCombinationISI_Li1EffLNS1J_9ScaleType4KindE0ELNS_15FloatRoundStyleE2ESI_EENS1_15EpilogueDefaultEEEEEvvEEEEvNT_6ParamsE:
	.zero		1664


//--------------------- SYMBOLS --------------------------

	.type		.nv.reservedSmem.offset0,@object
	.size		.nv.reservedSmem.offset0,0x4
